//
// Generated by NVIDIA NVVM Compiler
//
// Compiler Build ID: CL-36424714
// Cuda compilation tools, release 13.0, V13.0.88
// Based on NVVM 20.0.0
//

.version 9.0
.target sm_100
.address_size 64

	// .globl	_Z8colorSimILi391EEvdPdS0_S0_S0_S0_S0_iPi
.func  (.param .b64 func_retval0) __internal_accurate_pow
(
	.param .b64 __internal_accurate_pow_param_0,
	.param .b64 __internal_accurate_pow_param_1
)
;
// _ZZ8colorSimILi391EEvdPdS0_S0_S0_S0_S0_iPiE9sim_order has been demoted
// _ZZ8colorSimILi391EEvdPdS0_S0_S0_S0_S0_iPiE7sim_num has been demoted
// _ZZ8colorSimILi391EEvdPdS0_S0_S0_S0_S0_iPiE9calc_data has been demoted
// _ZZ8colorSimILi391EEvdPdS0_S0_S0_S0_S0_iPiE5g_max has been demoted
// _ZZ8colorSimILi391EEvdPdS0_S0_S0_S0_S0_iPiE6g_comp has been demoted
// _ZZ6lmsSimILi391EEvdPdS0_S0_S0_S0_S0_iE9sim_order has been demoted
// _ZZ6lmsSimILi391EEvdPdS0_S0_S0_S0_S0_iE7sim_num has been demoted
// _ZZ6lmsSimILi391EEvdPdS0_S0_S0_S0_S0_iE9calc_data has been demoted
// _ZZ6lmsSimILi391EEvdPdS0_S0_S0_S0_S0_iE5g_max has been demoted
// _ZZ6lmsSimILi391EEvdPdS0_S0_S0_S0_S0_iE6g_comp has been demoted

.visible .entry _Z8colorSimILi391EEvdPdS0_S0_S0_S0_S0_iPi(
	.param .f64 _Z8colorSimILi391EEvdPdS0_S0_S0_S0_S0_iPi_param_0,
	.param .u64 .ptr .align 1 _Z8colorSimILi391EEvdPdS0_S0_S0_S0_S0_iPi_param_1,
	.param .u64 .ptr .align 1 _Z8colorSimILi391EEvdPdS0_S0_S0_S0_S0_iPi_param_2,
	.param .u64 .ptr .align 1 _Z8colorSimILi391EEvdPdS0_S0_S0_S0_S0_iPi_param_3,
	.param .u64 .ptr .align 1 _Z8colorSimILi391EEvdPdS0_S0_S0_S0_S0_iPi_param_4,
	.param .u64 .ptr .align 1 _Z8colorSimILi391EEvdPdS0_S0_S0_S0_S0_iPi_param_5,
	.param .u64 .ptr .align 1 _Z8colorSimILi391EEvdPdS0_S0_S0_S0_S0_iPi_param_6,
	.param .u32 _Z8colorSimILi391EEvdPdS0_S0_S0_S0_S0_iPi_param_7,
	.param .u64 .ptr .align 1 _Z8colorSimILi391EEvdPdS0_S0_S0_S0_S0_iPi_param_8
)
{
	.reg .pred 	%p<78>;
	.reg .b32 	%r<108>;
	.reg .b64 	%rd<30>;
	.reg .b64 	%fd<250>;
	// demoted variable
	.shared .align 4 .b8 _ZZ8colorSimILi391EEvdPdS0_S0_S0_S0_S0_iPiE9sim_order[40];
	// demoted variable
	.shared .align 8 .f64 _ZZ8colorSimILi391EEvdPdS0_S0_S0_S0_S0_iPiE7sim_num;
	// demoted variable
	.shared .align 8 .b8 _ZZ8colorSimILi391EEvdPdS0_S0_S0_S0_S0_iPiE9calc_data[9384];
	// demoted variable
	.shared .align 8 .f64 _ZZ8colorSimILi391EEvdPdS0_S0_S0_S0_S0_iPiE5g_max;
	// demoted variable
	.shared .align 8 .b8 _ZZ8colorSimILi391EEvdPdS0_S0_S0_S0_S0_iPiE6g_comp[3128];
	ld.param.f64 	%fd68, [_Z8colorSimILi391EEvdPdS0_S0_S0_S0_S0_iPi_param_0];
	ld.param.u64 	%rd10, [_Z8colorSimILi391EEvdPdS0_S0_S0_S0_S0_iPi_param_1];
	ld.param.u64 	%rd11, [_Z8colorSimILi391EEvdPdS0_S0_S0_S0_S0_iPi_param_2];
	ld.param.u64 	%rd12, [_Z8colorSimILi391EEvdPdS0_S0_S0_S0_S0_iPi_param_3];
	ld.param.u64 	%rd13, [_Z8colorSimILi391EEvdPdS0_S0_S0_S0_S0_iPi_param_4];
	ld.param.u64 	%rd14, [_Z8colorSimILi391EEvdPdS0_S0_S0_S0_S0_iPi_param_5];
	ld.param.u64 	%rd15, [_Z8colorSimILi391EEvdPdS0_S0_S0_S0_S0_iPi_param_6];
	ld.param.u32 	%r29, [_Z8colorSimILi391EEvdPdS0_S0_S0_S0_S0_iPi_param_7];
	ld.param.u64 	%rd16, [_Z8colorSimILi391EEvdPdS0_S0_S0_S0_S0_iPi_param_8];
	mov.u32 	%r1, %tid.x;
	mov.b64 	%rd17, 0;
	st.shared.u64 	[_ZZ8colorSimILi391EEvdPdS0_S0_S0_S0_S0_iPiE5g_max], %rd17;
	shl.b32 	%r30, %r1, 3;
	mov.u32 	%r31, _ZZ8colorSimILi391EEvdPdS0_S0_S0_S0_S0_iPiE6g_comp;
	add.s32 	%r2, %r31, %r30;
	st.shared.u64 	[%r2], %rd17;
	setp.ne.s32 	%p8, %r1, 0;
	@%p8 bra 	$L__BB0_20;
	mov.u32 	%r33, %ctaid.x;
	cvt.rn.f64.u32 	%fd69, %r33;
	add.f64 	%fd70, %fd68, %fd69;
	setp.ge.f64 	%p9, %fd70, 0d4080000000000000;
	add.f64 	%fd71, %fd70, 0dC080000000000000;
	selp.u32 	%r34, 1, 0, %p9;
	selp.f64 	%fd224, %fd71, %fd70, %p9;
	st.shared.f64 	[_ZZ8colorSimILi391EEvdPdS0_S0_S0_S0_S0_iPiE7sim_num], %fd224;
	st.shared.u32 	[_ZZ8colorSimILi391EEvdPdS0_S0_S0_S0_S0_iPiE9sim_order], %r34;
	setp.ltu.f64 	%p10, %fd224, 0d4070000000000000;
	mov.b32 	%r94, 0;
	@%p10 bra 	$L__BB0_3;
	add.f64 	%fd224, %fd224, 0dC070000000000000;
	st.shared.f64 	[_ZZ8colorSimILi391EEvdPdS0_S0_S0_S0_S0_iPiE7sim_num], %fd224;
	mov.b32 	%r94, 1;
$L__BB0_3:
	st.shared.u32 	[_ZZ8colorSimILi391EEvdPdS0_S0_S0_S0_S0_iPiE9sim_order+4], %r94;
	setp.ltu.f64 	%p11, %fd224, 0d4060000000000000;
	mov.b32 	%r95, 0;
	@%p11 bra 	$L__BB0_5;
	add.f64 	%fd224, %fd224, 0dC060000000000000;
	st.shared.f64 	[_ZZ8colorSimILi391EEvdPdS0_S0_S0_S0_S0_iPiE7sim_num], %fd224;
	mov.b32 	%r95, 1;
$L__BB0_5:
	st.shared.u32 	[_ZZ8colorSimILi391EEvdPdS0_S0_S0_S0_S0_iPiE9sim_order+8], %r95;
	setp.ltu.f64 	%p12, %fd224, 0d4050000000000000;
	mov.b32 	%r96, 0;
	@%p12 bra 	$L__BB0_7;
	add.f64 	%fd224, %fd224, 0dC050000000000000;
	st.shared.f64 	[_ZZ8colorSimILi391EEvdPdS0_S0_S0_S0_S0_iPiE7sim_num], %fd224;
	mov.b32 	%r96, 1;
$L__BB0_7:
	st.shared.u32 	[_ZZ8colorSimILi391EEvdPdS0_S0_S0_S0_S0_iPiE9sim_order+12], %r96;
	setp.ltu.f64 	%p13, %fd224, 0d4040000000000000;
	mov.b32 	%r97, 0;
	@%p13 bra 	$L__BB0_9;
	add.f64 	%fd224, %fd224, 0dC040000000000000;
	st.shared.f64 	[_ZZ8colorSimILi391EEvdPdS0_S0_S0_S0_S0_iPiE7sim_num], %fd224;
	mov.b32 	%r97, 1;
$L__BB0_9:
	st.shared.u32 	[_ZZ8colorSimILi391EEvdPdS0_S0_S0_S0_S0_iPiE9sim_order+16], %r97;
	setp.ltu.f64 	%p14, %fd224, 0d4030000000000000;
	mov.b32 	%r98, 0;
	@%p14 bra 	$L__BB0_11;
	add.f64 	%fd224, %fd224, 0dC030000000000000;
	st.shared.f64 	[_ZZ8colorSimILi391EEvdPdS0_S0_S0_S0_S0_iPiE7sim_num], %fd224;
	mov.b32 	%r98, 1;
$L__BB0_11:
	st.shared.u32 	[_ZZ8colorSimILi391EEvdPdS0_S0_S0_S0_S0_iPiE9sim_order+20], %r98;
	setp.ltu.f64 	%p15, %fd224, 0d4020000000000000;
	mov.b32 	%r99, 0;
	@%p15 bra 	$L__BB0_13;
	add.f64 	%fd224, %fd224, 0dC020000000000000;
	st.shared.f64 	[_ZZ8colorSimILi391EEvdPdS0_S0_S0_S0_S0_iPiE7sim_num], %fd224;
	mov.b32 	%r99, 1;
$L__BB0_13:
	st.shared.u32 	[_ZZ8colorSimILi391EEvdPdS0_S0_S0_S0_S0_iPiE9sim_order+24], %r99;
	setp.ltu.f64 	%p16, %fd224, 0d4010000000000000;
	mov.b32 	%r100, 0;
	@%p16 bra 	$L__BB0_15;
	add.f64 	%fd224, %fd224, 0dC010000000000000;
	st.shared.f64 	[_ZZ8colorSimILi391EEvdPdS0_S0_S0_S0_S0_iPiE7sim_num], %fd224;
	mov.b32 	%r100, 1;
$L__BB0_15:
	st.shared.u32 	[_ZZ8colorSimILi391EEvdPdS0_S0_S0_S0_S0_iPiE9sim_order+28], %r100;
	setp.ltu.f64 	%p17, %fd224, 0d4000000000000000;
	mov.b32 	%r101, 0;
	@%p17 bra 	$L__BB0_17;
	add.f64 	%fd224, %fd224, 0dC000000000000000;
	st.shared.f64 	[_ZZ8colorSimILi391EEvdPdS0_S0_S0_S0_S0_iPiE7sim_num], %fd224;
	mov.b32 	%r101, 1;
$L__BB0_17:
	st.shared.u32 	[_ZZ8colorSimILi391EEvdPdS0_S0_S0_S0_S0_iPiE9sim_order+32], %r101;
	setp.ltu.f64 	%p18, %fd224, 0d3FF0000000000000;
	mov.b32 	%r102, 0;
	@%p18 bra 	$L__BB0_19;
	add.f64 	%fd72, %fd224, 0dBFF0000000000000;
	st.shared.f64 	[_ZZ8colorSimILi391EEvdPdS0_S0_S0_S0_S0_iPiE7sim_num], %fd72;
	mov.b32 	%r102, 1;
$L__BB0_19:
	st.shared.u32 	[_ZZ8colorSimILi391EEvdPdS0_S0_S0_S0_S0_iPiE9sim_order+36], %r102;
$L__BB0_20:
	bar.sync 	0;
	ld.shared.u32 	%r52, [_ZZ8colorSimILi391EEvdPdS0_S0_S0_S0_S0_iPiE9sim_order];
	setp.ne.s32 	%p19, %r52, 1;
	cvta.to.global.u64 	%rd18, %rd10;
	mul.wide.u32 	%rd19, %r1, 8;
	add.s64 	%rd1, %rd18, %rd19;
	mov.f64 	%fd232, 0d0000000000000000;
	@%p19 bra 	$L__BB0_22;
	ld.global.f64 	%fd74, [%rd1];
	add.f64 	%fd232, %fd74, 0d0000000000000000;
	ld.shared.f64 	%fd75, [%r2];
	add.f64 	%fd76, %fd74, %fd75;
	st.shared.f64 	[%r2], %fd76;
$L__BB0_22:
	ld.shared.u32 	%r53, [_ZZ8colorSimILi391EEvdPdS0_S0_S0_S0_S0_iPiE9sim_order+4];
	setp.ne.s32 	%p20, %r53, 1;
	@%p20 bra 	$L__BB0_24;
	ld.global.f64 	%fd77, [%rd1+3128];
	add.f64 	%fd232, %fd232, %fd77;
	ld.shared.f64 	%fd78, [%r2];
	add.f64 	%fd79, %fd77, %fd78;
	st.shared.f64 	[%r2], %fd79;
$L__BB0_24:
	ld.shared.u32 	%r54, [_ZZ8colorSimILi391EEvdPdS0_S0_S0_S0_S0_iPiE9sim_order+8];
	setp.ne.s32 	%p21, %r54, 1;
	@%p21 bra 	$L__BB0_26;
	ld.global.f64 	%fd80, [%rd1+6256];
	add.f64 	%fd232, %fd232, %fd80;
	ld.shared.f64 	%fd81, [%r2];
	add.f64 	%fd82, %fd80, %fd81;
	st.shared.f64 	[%r2], %fd82;
$L__BB0_26:
	ld.shared.u32 	%r55, [_ZZ8colorSimILi391EEvdPdS0_S0_S0_S0_S0_iPiE9sim_order+12];
	setp.ne.s32 	%p22, %r55, 1;
	@%p22 bra 	$L__BB0_28;
	ld.global.f64 	%fd83, [%rd1+9384];
	add.f64 	%fd232, %fd232, %fd83;
	ld.shared.f64 	%fd84, [%r2];
	add.f64 	%fd85, %fd83, %fd84;
	st.shared.f64 	[%r2], %fd85;
$L__BB0_28:
	ld.shared.u32 	%r56, [_ZZ8colorSimILi391EEvdPdS0_S0_S0_S0_S0_iPiE9sim_order+16];
	setp.ne.s32 	%p23, %r56, 1;
	@%p23 bra 	$L__BB0_30;
	ld.global.f64 	%fd86, [%rd1+12512];
	add.f64 	%fd232, %fd232, %fd86;
	ld.shared.f64 	%fd87, [%r2];
	add.f64 	%fd88, %fd86, %fd87;
	st.shared.f64 	[%r2], %fd88;
$L__BB0_30:
	ld.shared.u32 	%r57, [_ZZ8colorSimILi391EEvdPdS0_S0_S0_S0_S0_iPiE9sim_order+20];
	setp.ne.s32 	%p24, %r57, 1;
	@%p24 bra 	$L__BB0_32;
	ld.global.f64 	%fd89, [%rd1+15640];
	add.f64 	%fd232, %fd232, %fd89;
	ld.shared.f64 	%fd90, [%r2];
	add.f64 	%fd91, %fd89, %fd90;
	st.shared.f64 	[%r2], %fd91;
$L__BB0_32:
	ld.shared.u32 	%r58, [_ZZ8colorSimILi391EEvdPdS0_S0_S0_S0_S0_iPiE9sim_order+24];
	setp.ne.s32 	%p25, %r58, 1;
	@%p25 bra 	$L__BB0_34;
	ld.global.f64 	%fd92, [%rd1+18768];
	add.f64 	%fd232, %fd232, %fd92;
	ld.shared.f64 	%fd93, [%r2];
	add.f64 	%fd94, %fd92, %fd93;
	st.shared.f64 	[%r2], %fd94;
$L__BB0_34:
	ld.shared.u32 	%r59, [_ZZ8colorSimILi391EEvdPdS0_S0_S0_S0_S0_iPiE9sim_order+28];
	setp.ne.s32 	%p26, %r59, 1;
	@%p26 bra 	$L__BB0_36;
	ld.global.f64 	%fd95, [%rd1+21896];
	add.f64 	%fd232, %fd232, %fd95;
	ld.shared.f64 	%fd96, [%r2];
	add.f64 	%fd97, %fd95, %fd96;
	st.shared.f64 	[%r2], %fd97;
$L__BB0_36:
	ld.shared.u32 	%r60, [_ZZ8colorSimILi391EEvdPdS0_S0_S0_S0_S0_iPiE9sim_order+32];
	setp.ne.s32 	%p27, %r60, 1;
	@%p27 bra 	$L__BB0_38;
	ld.global.f64 	%fd98, [%rd1+25024];
	add.f64 	%fd232, %fd232, %fd98;
	ld.shared.f64 	%fd99, [%r2];
	add.f64 	%fd100, %fd98, %fd99;
	st.shared.f64 	[%r2], %fd100;
$L__BB0_38:
	ld.shared.u32 	%r61, [_ZZ8colorSimILi391EEvdPdS0_S0_S0_S0_S0_iPiE9sim_order+36];
	setp.ne.s32 	%p28, %r61, 1;
	@%p28 bra 	$L__BB0_40;
	ld.global.f64 	%fd101, [%rd1+28152];
	add.f64 	%fd232, %fd232, %fd101;
	ld.shared.f64 	%fd102, [%r2];
	add.f64 	%fd103, %fd101, %fd102;
	st.shared.f64 	[%r2], %fd103;
$L__BB0_40:
	setp.ne.s32 	%p29, %r1, 0;
	bar.sync 	0;
	@%p29 bra 	$L__BB0_52;
	add.s32 	%r103, %r31, 16;
	mov.b32 	%r104, 16;
	ld.shared.f64 	%fd242, [_ZZ8colorSimILi391EEvdPdS0_S0_S0_S0_S0_iPiE5g_max];
$L__BB0_42:
	ld.shared.f64 	%fd40, [%r103+-16];
	setp.geu.f64 	%p30, %fd242, %fd40;
	@%p30 bra 	$L__BB0_44;
	st.shared.f64 	[_ZZ8colorSimILi391EEvdPdS0_S0_S0_S0_S0_iPiE5g_max], %fd40;
	mov.f64 	%fd242, %fd40;
$L__BB0_44:
	ld.shared.f64 	%fd42, [%r103+-8];
	setp.geu.f64 	%p31, %fd242, %fd42;
	@%p31 bra 	$L__BB0_46;
	st.shared.f64 	[_ZZ8colorSimILi391EEvdPdS0_S0_S0_S0_S0_iPiE5g_max], %fd42;
	mov.f64 	%fd242, %fd42;
$L__BB0_46:
	ld.shared.f64 	%fd44, [%r103];
	setp.geu.f64 	%p32, %fd242, %fd44;
	@%p32 bra 	$L__BB0_48;
	st.shared.f64 	[_ZZ8colorSimILi391EEvdPdS0_S0_S0_S0_S0_iPiE5g_max], %fd44;
	mov.f64 	%fd242, %fd44;
$L__BB0_48:
	setp.eq.s32 	%p33, %r104, 3120;
	@%p33 bra 	$L__BB0_52;
	ld.shared.f64 	%fd46, [%r103+8];
	setp.geu.f64 	%p34, %fd242, %fd46;
	@%p34 bra 	$L__BB0_51;
	st.shared.f64 	[_ZZ8colorSimILi391EEvdPdS0_S0_S0_S0_S0_iPiE5g_max], %fd46;
	mov.f64 	%fd242, %fd46;
$L__BB0_51:
	add.s32 	%r104, %r104, 32;
	add.s32 	%r103, %r103, 32;
	bra.uni 	$L__BB0_42;
$L__BB0_52:
	bar.sync 	0;
	ld.shared.f64 	%fd48, [_ZZ8colorSimILi391EEvdPdS0_S0_S0_S0_S0_iPiE5g_max];
	setp.ltu.f64 	%p35, %fd48, 0d3FF0000000000000;
	@%p35 bra 	$L__BB0_54;
	div.rn.f64 	%fd104, %fd232, %fd48;
	mul.f64 	%fd232, %fd104, 0d3FEFAE147AE147AE;
$L__BB0_54:
	bar.sync 	0;
	cvta.to.global.u64 	%rd20, %rd11;
	add.s64 	%rd2, %rd20, %rd19;
	cvta.to.global.u64 	%rd22, %rd12;
	add.s64 	%rd3, %rd22, %rd19;
	{
	.reg .b32 %temp; 
	mov.b64 	{%temp, %r16}, %fd232;
	}
	abs.f64 	%fd51, %fd232;
	setp.gt.f64 	%p36, %fd51, 0d3FF0000000000000;
	selp.b32 	%r17, 2146435072, 0, %p36;
	mov.u32 	%r66, _ZZ8colorSimILi391EEvdPdS0_S0_S0_S0_S0_iPiE9calc_data;
	mad.lo.s32 	%r18, %r1, 24, %r66;
	cvta.to.global.u64 	%rd23, %rd13;
	add.s64 	%rd4, %rd23, %rd19;
	cvta.to.global.u64 	%rd24, %rd14;
	add.s64 	%rd5, %rd24, %rd19;
	mov.u32 	%r67, %ctaid.x;
	mul.lo.s32 	%r105, %r67, 300;
	cvt.rn.f64.u32 	%fd106, %r1;
	mul.f64 	%fd52, %fd106, 0d3F947AE147AE147B;
	add.f64 	%fd53, %fd52, 0d3F947AE147AE147B;
	add.s32 	%r20, %r1, -64;
	cvt.rn.f64.u32 	%fd107, %r20;
	mul.f64 	%fd54, %fd107, 0d3F947AE147AE147B;
	add.f64 	%fd55, %fd54, 0d3F947AE147AE147B;
	mul.lo.s32 	%r106, %r67, 100;
	cvta.to.global.u64 	%rd25, %rd15;
	add.s64 	%rd6, %rd25, 800;
	cvta.to.global.u64 	%rd7, %rd16;
	mov.b32 	%r107, 0;
	mov.f64 	%fd247, 0d0000000000000000;
$L__BB0_55:
	setp.neu.f64 	%p37, %fd232, 0d0000000000000000;
	ld.global.f64 	%fd57, [%rd2];
	ld.global.f64 	%fd58, [%rd3];
	mul.f64 	%fd59, %fd247, 0d3F50624DD2F1A9FC;
	{
	.reg .b32 %temp; 
	mov.b64 	{%temp, %r25}, %fd59;
	}
	shr.u32 	%r68, %r25, 20;
	and.b32  	%r69, %r68, 2047;
	add.s32 	%r70, %r69, -1012;
	mov.b64 	%rd26, %fd59;
	shl.b64 	%rd8, %rd26, %r70;
	setp.eq.s64 	%p3, %rd8, -9223372036854775808;
	@%p37 bra 	$L__BB0_57;
	setp.eq.s64 	%p40, %rd8, -9223372036854775808;
	setp.neu.f64 	%p41, %fd59, 0d3FE0000000000000;
	and.pred  	%p3, %p41, %p40;
	selp.b32 	%r71, %r16, 0, %p3;
	setp.lt.s32 	%p42, %r25, 0;
	or.b32  	%r72, %r71, 2146435072;
	selp.b32 	%r73, %r72, %r71, %p42;
	mov.b32 	%r74, 0;
	mov.b64 	%fd249, {%r74, %r73};
	bra.uni 	$L__BB0_58;
$L__BB0_57:
	{ // callseq 0, 0
	.param .b64 param0;
	st.param.f64 	[param0], %fd51;
	.param .b64 param1;
	st.param.f64 	[param1], %fd59;
	.param .b64 retval0;
	call.uni (retval0), 
	__internal_accurate_pow, 
	(
	param0, 
	param1
	);
	ld.param.f64 	%fd108, [retval0];
	} // callseq 0
	setp.lt.s32 	%p38, %r16, 0;
	cvt.rzi.f64.f64 	%fd110, %fd59;
	setp.neu.f64 	%p39, %fd59, %fd110;
	neg.f64 	%fd112, %fd108;
	selp.f64 	%fd113, %fd112, %fd108, %p3;
	selp.f64 	%fd114, %fd113, %fd108, %p38;
	selp.f64 	%fd115, 0dFFF8000000000000, %fd114, %p39;
	selp.f64 	%fd249, %fd115, %fd114, %p38;
$L__BB0_58:
	add.f64 	%fd116, %fd232, %fd59;
	{
	.reg .b32 %temp; 
	mov.b64 	{%temp, %r75}, %fd116;
	}
	and.b32  	%r76, %r75, 2146435072;
	setp.ne.s32 	%p43, %r76, 2146435072;
	@%p43 bra 	$L__BB0_65;
	setp.num.f64 	%p44, %fd232, %fd232;
	@%p44 bra 	$L__BB0_61;
	add.rn.f64 	%fd249, %fd232, %fd59;
	bra.uni 	$L__BB0_65;
$L__BB0_61:
	setp.neu.f64 	%p45, %fd59, 0d7FF0000000000000;
	@%p45 bra 	$L__BB0_63;
	setp.eq.f64 	%p50, %fd232, 0dBFF0000000000000;
	setp.lt.s32 	%p51, %r25, 0;
	xor.b32  	%r84, %r17, 2146435072;
	selp.b32 	%r85, %r84, %r17, %p51;
	selp.b32 	%r86, 1072693248, %r85, %p50;
	mov.b32 	%r87, 0;
	mov.b64 	%fd249, {%r87, %r86};
	bra.uni 	$L__BB0_65;
$L__BB0_63:
	setp.neu.f64 	%p46, %fd51, 0d7FF0000000000000;
	@%p46 bra 	$L__BB0_65;
	setp.lt.s32 	%p47, %r16, 0;
	setp.lt.s32 	%p48, %r25, 0;
	selp.b32 	%r77, 0, 2146435072, %p48;
	and.b32  	%r78, %r25, 2147483647;
	setp.ne.s32 	%p49, %r78, 1071644672;
	or.b32  	%r79, %r77, -2147483648;
	selp.b32 	%r80, %r79, %r77, %p49;
	selp.b32 	%r81, %r80, %r77, %p3;
	selp.b32 	%r82, %r81, %r77, %p47;
	mov.b32 	%r83, 0;
	mov.b64 	%fd249, {%r83, %r82};
$L__BB0_65:
	setp.ge.s32 	%p52, %r1, %r29;
	setp.eq.f64 	%p53, %fd232, 0d3FF0000000000000;
	setp.eq.f64 	%p54, %fd59, 0d0000000000000000;
	selp.f64 	%fd117, 0d3FF0000000000000, %fd249, %p54;
	selp.f64 	%fd118, 0d3FF0000000000000, %fd117, %p53;
	mul.f64 	%fd119, %fd57, %fd58;
	mul.f64 	%fd120, %fd119, %fd118;
	st.shared.f64 	[%r18], %fd120;
	ld.global.f64 	%fd121, [%rd4];
	mul.f64 	%fd122, %fd57, %fd121;
	mul.f64 	%fd123, %fd118, %fd122;
	st.shared.f64 	[%r18+8], %fd123;
	ld.global.f64 	%fd124, [%rd5];
	mul.f64 	%fd125, %fd57, %fd124;
	mul.f64 	%fd126, %fd118, %fd125;
	st.shared.f64 	[%r18+16], %fd126;
	bar.sync 	0;
	@%p52 bra 	$L__BB0_67;
	neg.s32 	%r88, %r1;
	mov.u32 	%r89, _ZZ8colorSimILi391EEvdPdS0_S0_S0_S0_S0_iPiE9calc_data;
	mad.lo.s32 	%r90, %r88, 24, %r89;
	ld.shared.f64 	%fd127, [%r90+9360];
	ld.shared.f64 	%fd128, [%r18];
	add.f64 	%fd129, %fd127, %fd128;
	st.shared.f64 	[%r18], %fd129;
	ld.shared.f64 	%fd130, [%r90+9368];
	ld.shared.f64 	%fd131, [%r18+8];
	add.f64 	%fd132, %fd130, %fd131;
	st.shared.f64 	[%r18+8], %fd132;
	ld.shared.f64 	%fd133, [%r90+9376];
	ld.shared.f64 	%fd134, [%r18+16];
	add.f64 	%fd135, %fd133, %fd134;
	st.shared.f64 	[%r18+16], %fd135;
$L__BB0_67:
	setp.gt.u32 	%p55, %r1, 127;
	@%p55 bra 	$L__BB0_69;
	ld.shared.f64 	%fd136, [%r18+3072];
	ld.shared.f64 	%fd137, [%r18];
	add.f64 	%fd138, %fd136, %fd137;
	st.shared.f64 	[%r18], %fd138;
	ld.shared.f64 	%fd139, [%r18+3080];
	ld.shared.f64 	%fd140, [%r18+8];
	add.f64 	%fd141, %fd139, %fd140;
	st.shared.f64 	[%r18+8], %fd141;
	ld.shared.f64 	%fd142, [%r18+3088];
	ld.shared.f64 	%fd143, [%r18+16];
	add.f64 	%fd144, %fd142, %fd143;
	st.shared.f64 	[%r18+16], %fd144;
$L__BB0_69:
	setp.gt.u32 	%p56, %r1, 63;
	bar.sync 	0;
	@%p56 bra 	$L__BB0_71;
	ld.shared.f64 	%fd145, [%r18+1536];
	ld.shared.f64 	%fd146, [%r18];
	add.f64 	%fd147, %fd145, %fd146;
	st.shared.f64 	[%r18], %fd147;
	ld.shared.f64 	%fd148, [%r18+1544];
	ld.shared.f64 	%fd149, [%r18+8];
	add.f64 	%fd150, %fd148, %fd149;
	st.shared.f64 	[%r18+8], %fd150;
	ld.shared.f64 	%fd151, [%r18+1552];
	ld.shared.f64 	%fd152, [%r18+16];
	add.f64 	%fd153, %fd151, %fd152;
	st.shared.f64 	[%r18+16], %fd153;
$L__BB0_71:
	setp.gt.u32 	%p57, %r1, 31;
	bar.sync 	0;
	@%p57 bra 	$L__BB0_73;
	ld.shared.f64 	%fd154, [%r18+768];
	ld.shared.f64 	%fd155, [%r18];
	add.f64 	%fd156, %fd154, %fd155;
	st.shared.f64 	[%r18], %fd156;
	ld.shared.f64 	%fd157, [%r18+776];
	ld.shared.f64 	%fd158, [%r18+8];
	add.f64 	%fd159, %fd157, %fd158;
	st.shared.f64 	[%r18+8], %fd159;
	ld.shared.f64 	%fd160, [%r18+784];
	ld.shared.f64 	%fd161, [%r18+16];
	add.f64 	%fd162, %fd160, %fd161;
	st.shared.f64 	[%r18+16], %fd162;
$L__BB0_73:
	setp.gt.u32 	%p58, %r1, 15;
	bar.sync 	0;
	@%p58 bra 	$L__BB0_75;
	ld.shared.f64 	%fd163, [%r18+384];
	ld.shared.f64 	%fd164, [%r18];
	add.f64 	%fd165, %fd163, %fd164;
	st.shared.f64 	[%r18], %fd165;
	ld.shared.f64 	%fd166, [%r18+392];
	ld.shared.f64 	%fd167, [%r18+8];
	add.f64 	%fd168, %fd166, %fd167;
	st.shared.f64 	[%r18+8], %fd168;
	ld.shared.f64 	%fd169, [%r18+400];
	ld.shared.f64 	%fd170, [%r18+16];
	add.f64 	%fd171, %fd169, %fd170;
	st.shared.f64 	[%r18+16], %fd171;
$L__BB0_75:
	setp.gt.u32 	%p59, %r1, 7;
	bar.sync 	0;
	@%p59 bra 	$L__BB0_77;
	ld.shared.f64 	%fd172, [%r18+192];
	ld.shared.f64 	%fd173, [%r18];
	add.f64 	%fd174, %fd172, %fd173;
	st.shared.f64 	[%r18], %fd174;
	ld.shared.f64 	%fd175, [%r18+200];
	ld.shared.f64 	%fd176, [%r18+8];
	add.f64 	%fd177, %fd175, %fd176;
	st.shared.f64 	[%r18+8], %fd177;
	ld.shared.f64 	%fd178, [%r18+208];
	ld.shared.f64 	%fd179, [%r18+16];
	add.f64 	%fd180, %fd178, %fd179;
	st.shared.f64 	[%r18+16], %fd180;
$L__BB0_77:
	setp.gt.u32 	%p60, %r1, 3;
	bar.sync 	0;
	@%p60 bra 	$L__BB0_79;
	ld.shared.f64 	%fd181, [%r18+96];
	ld.shared.f64 	%fd182, [%r18];
	add.f64 	%fd183, %fd181, %fd182;
	st.shared.f64 	[%r18], %fd183;
	ld.shared.f64 	%fd184, [%r18+104];
	ld.shared.f64 	%fd185, [%r18+8];
	add.f64 	%fd186, %fd184, %fd185;
	st.shared.f64 	[%r18+8], %fd186;
	ld.shared.f64 	%fd187, [%r18+112];
	ld.shared.f64 	%fd188, [%r18+16];
	add.f64 	%fd189, %fd187, %fd188;
	st.shared.f64 	[%r18+16], %fd189;
$L__BB0_79:
	setp.gt.u32 	%p61, %r1, 1;
	bar.sync 	0;
	@%p61 bra 	$L__BB0_81;
	ld.shared.f64 	%fd190, [%r18+48];
	ld.shared.f64 	%fd191, [%r18];
	add.f64 	%fd192, %fd190, %fd191;
	st.shared.f64 	[%r18], %fd192;
	ld.shared.f64 	%fd193, [%r18+56];
	ld.shared.f64 	%fd194, [%r18+8];
	add.f64 	%fd195, %fd193, %fd194;
	st.shared.f64 	[%r18+8], %fd195;
	ld.shared.f64 	%fd196, [%r18+64];
	ld.shared.f64 	%fd197, [%r18+16];
	add.f64 	%fd198, %fd196, %fd197;
	st.shared.f64 	[%r18+16], %fd198;
$L__BB0_81:
	setp.ne.s32 	%p62, %r1, 0;
	bar.sync 	0;
	@%p62 bra 	$L__BB0_83;
	ld.shared.f64 	%fd199, [_ZZ8colorSimILi391EEvdPdS0_S0_S0_S0_S0_iPiE9calc_data+24];
	ld.shared.f64 	%fd200, [_ZZ8colorSimILi391EEvdPdS0_S0_S0_S0_S0_iPiE9calc_data];
	add.f64 	%fd201, %fd199, %fd200;
	st.shared.f64 	[_ZZ8colorSimILi391EEvdPdS0_S0_S0_S0_S0_iPiE9calc_data], %fd201;
	ld.shared.f64 	%fd202, [_ZZ8colorSimILi391EEvdPdS0_S0_S0_S0_S0_iPiE9calc_data+32];
	ld.shared.f64 	%fd203, [_ZZ8colorSimILi391EEvdPdS0_S0_S0_S0_S0_iPiE9calc_data+8];
	add.f64 	%fd204, %fd202, %fd203;
	st.shared.f64 	[_ZZ8colorSimILi391EEvdPdS0_S0_S0_S0_S0_iPiE9calc_data+8], %fd204;
	ld.shared.f64 	%fd205, [_ZZ8colorSimILi391EEvdPdS0_S0_S0_S0_S0_iPiE9calc_data+40];
	ld.shared.f64 	%fd206, [_ZZ8colorSimILi391EEvdPdS0_S0_S0_S0_S0_iPiE9calc_data+16];
	add.f64 	%fd207, %fd205, %fd206;
	st.shared.f64 	[_ZZ8colorSimILi391EEvdPdS0_S0_S0_S0_S0_iPiE9calc_data+16], %fd207;
$L__BB0_83:
	bar.sync 	0;
	@%p62 bra 	$L__BB0_85;
	mul.wide.s32 	%rd27, %r105, 8;
	add.s64 	%rd28, %rd6, %rd27;
	ld.shared.f64 	%fd208, [_ZZ8colorSimILi391EEvdPdS0_S0_S0_S0_S0_iPiE9calc_data];
	st.global.f64 	[%rd28+-800], %fd208;
	ld.shared.f64 	%fd209, [_ZZ8colorSimILi391EEvdPdS0_S0_S0_S0_S0_iPiE9calc_data+8];
	st.global.f64 	[%rd28], %fd209;
	ld.shared.f64 	%fd210, [_ZZ8colorSimILi391EEvdPdS0_S0_S0_S0_S0_iPiE9calc_data+16];
	st.global.f64 	[%rd28+800], %fd210;
$L__BB0_85:
	setp.gt.u32 	%p65, %r1, 36;
	bar.sync 	0;
	mov.pred 	%p76, 0;
	@%p65 bra 	$L__BB0_87;
	ld.shared.f64 	%fd211, [_ZZ8colorSimILi391EEvdPdS0_S0_S0_S0_S0_iPiE9calc_data];
	ld.shared.f64 	%fd212, [_ZZ8colorSimILi391EEvdPdS0_S0_S0_S0_S0_iPiE9calc_data+8];
	add.f64 	%fd213, %fd211, %fd212;
	ld.shared.f64 	%fd214, [_ZZ8colorSimILi391EEvdPdS0_S0_S0_S0_S0_iPiE9calc_data+16];
	add.f64 	%fd215, %fd213, %fd214;
	div.rn.f64 	%fd216, %fd211, %fd215;
	setp.le.f64 	%p66, %fd52, %fd216;
	setp.gt.f64 	%p67, %fd53, %fd216;
	and.pred  	%p76, %p66, %p67;
$L__BB0_87:
	setp.gt.u32 	%p69, %r20, 42;
	mov.pred 	%p77, 0;
	@%p69 bra 	$L__BB0_89;
	ld.shared.f64 	%fd217, [_ZZ8colorSimILi391EEvdPdS0_S0_S0_S0_S0_iPiE9calc_data+8];
	ld.shared.f64 	%fd218, [_ZZ8colorSimILi391EEvdPdS0_S0_S0_S0_S0_iPiE9calc_data];
	add.f64 	%fd219, %fd217, %fd218;
	ld.shared.f64 	%fd220, [_ZZ8colorSimILi391EEvdPdS0_S0_S0_S0_S0_iPiE9calc_data+16];
	add.f64 	%fd221, %fd219, %fd220;
	div.rn.f64 	%fd222, %fd217, %fd221;
	setp.le.f64 	%p70, %fd54, %fd222;
	setp.gt.f64 	%p71, %fd55, %fd222;
	and.pred  	%p77, %p70, %p71;
$L__BB0_89:
	mul.wide.s32 	%rd29, %r106, 4;
	add.s64 	%rd9, %rd7, %rd29;
	bar.sync 	0;
	not.pred 	%p72, %p76;
	@%p72 bra 	$L__BB0_91;
	st.global.u32 	[%rd9], %r1;
$L__BB0_91:
	bar.sync 	0;
	not.pred 	%p73, %p77;
	@%p73 bra 	$L__BB0_93;
	ld.global.u32 	%r91, [%rd9];
	mad.lo.s32 	%r92, %r1, 37, %r91;
	add.s32 	%r93, %r92, -2368;
	st.global.u32 	[%rd9], %r93;
$L__BB0_93:
	bar.sync 	0;
	add.f64 	%fd247, %fd247, 0d3FF0000000000000;
	add.s32 	%r107, %r107, 1;
	add.s32 	%r106, %r106, 1;
	add.s32 	%r105, %r105, 1;
	setp.ne.s32 	%p74, %r107, 100;
	@%p74 bra 	$L__BB0_55;
	ret;

}
	// .globl	_Z6lmsSimILi391EEvdPdS0_S0_S0_S0_S0_i
.visible .entry _Z6lmsSimILi391EEvdPdS0_S0_S0_S0_S0_i(
	.param .f64 _Z6lmsSimILi391EEvdPdS0_S0_S0_S0_S0_i_param_0,
	.param .u64 .ptr .align 1 _Z6lmsSimILi391EEvdPdS0_S0_S0_S0_S0_i_param_1,
	.param .u64 .ptr .align 1 _Z6lmsSimILi391EEvdPdS0_S0_S0_S0_S0_i_param_2,
	.param .u64 .ptr .align 1 _Z6lmsSimILi391EEvdPdS0_S0_S0_S0_S0_i_param_3,
	.param .u64 .ptr .align 1 _Z6lmsSimILi391EEvdPdS0_S0_S0_S0_S0_i_param_4,
	.param .u64 .ptr .align 1 _Z6lmsSimILi391EEvdPdS0_S0_S0_S0_S0_i_param_5,
	.param .u64 .ptr .align 1 _Z6lmsSimILi391EEvdPdS0_S0_S0_S0_S0_i_param_6,
	.param .u32 _Z6lmsSimILi391EEvdPdS0_S0_S0_S0_S0_i_param_7
)
{
	.reg .pred 	%p<62>;
	.reg .b32 	%r<101>;
	.reg .b64 	%rd<31>;
	.reg .b64 	%fd<232>;
	// demoted variable
	.shared .align 4 .b8 _ZZ6lmsSimILi391EEvdPdS0_S0_S0_S0_S0_iE9sim_order[40];
	// demoted variable
	.shared .align 8 .f64 _ZZ6lmsSimILi391EEvdPdS0_S0_S0_S0_S0_iE7sim_num;
	// demoted variable
	.shared .align 8 .b8 _ZZ6lmsSimILi391EEvdPdS0_S0_S0_S0_S0_iE9calc_data[9384];
	// demoted variable
	.shared .align 8 .f64 _ZZ6lmsSimILi391EEvdPdS0_S0_S0_S0_S0_iE5g_max;
	// demoted variable
	.shared .align 8 .b8 _ZZ6lmsSimILi391EEvdPdS0_S0_S0_S0_S0_iE6g_comp[3128];
	ld.param.f64 	%fd64, [_Z6lmsSimILi391EEvdPdS0_S0_S0_S0_S0_i_param_0];
	ld.param.u64 	%rd6, [_Z6lmsSimILi391EEvdPdS0_S0_S0_S0_S0_i_param_1];
	mov.u32 	%r1, %tid.x;
	mov.b64 	%rd12, 0;
	st.shared.u64 	[_ZZ6lmsSimILi391EEvdPdS0_S0_S0_S0_S0_iE5g_max], %rd12;
	shl.b32 	%r26, %r1, 3;
	mov.u32 	%r27, _ZZ6lmsSimILi391EEvdPdS0_S0_S0_S0_S0_iE6g_comp;
	add.s32 	%r2, %r27, %r26;
	st.shared.u64 	[%r2], %rd12;
	setp.ne.s32 	%p4, %r1, 0;
	@%p4 bra 	$L__BB1_20;
	mov.u32 	%r29, %ctaid.x;
	cvt.rn.f64.u32 	%fd65, %r29;
	add.f64 	%fd66, %fd64, %fd65;
	setp.ge.f64 	%p5, %fd66, 0d4080000000000000;
	add.f64 	%fd67, %fd66, 0dC080000000000000;
	selp.u32 	%r30, 1, 0, %p5;
	selp.f64 	%fd206, %fd67, %fd66, %p5;
	st.shared.f64 	[_ZZ6lmsSimILi391EEvdPdS0_S0_S0_S0_S0_iE7sim_num], %fd206;
	st.shared.u32 	[_ZZ6lmsSimILi391EEvdPdS0_S0_S0_S0_S0_iE9sim_order], %r30;
	setp.ltu.f64 	%p6, %fd206, 0d4070000000000000;
	mov.b32 	%r88, 0;
	@%p6 bra 	$L__BB1_3;
	add.f64 	%fd206, %fd206, 0dC070000000000000;
	st.shared.f64 	[_ZZ6lmsSimILi391EEvdPdS0_S0_S0_S0_S0_iE7sim_num], %fd206;
	mov.b32 	%r88, 1;
$L__BB1_3:
	st.shared.u32 	[_ZZ6lmsSimILi391EEvdPdS0_S0_S0_S0_S0_iE9sim_order+4], %r88;
	setp.ltu.f64 	%p7, %fd206, 0d4060000000000000;
	mov.b32 	%r89, 0;
	@%p7 bra 	$L__BB1_5;
	add.f64 	%fd206, %fd206, 0dC060000000000000;
	st.shared.f64 	[_ZZ6lmsSimILi391EEvdPdS0_S0_S0_S0_S0_iE7sim_num], %fd206;
	mov.b32 	%r89, 1;
$L__BB1_5:
	st.shared.u32 	[_ZZ6lmsSimILi391EEvdPdS0_S0_S0_S0_S0_iE9sim_order+8], %r89;
	setp.ltu.f64 	%p8, %fd206, 0d4050000000000000;
	mov.b32 	%r90, 0;
	@%p8 bra 	$L__BB1_7;
	add.f64 	%fd206, %fd206, 0dC050000000000000;
	st.shared.f64 	[_ZZ6lmsSimILi391EEvdPdS0_S0_S0_S0_S0_iE7sim_num], %fd206;
	mov.b32 	%r90, 1;
$L__BB1_7:
	st.shared.u32 	[_ZZ6lmsSimILi391EEvdPdS0_S0_S0_S0_S0_iE9sim_order+12], %r90;
	setp.ltu.f64 	%p9, %fd206, 0d4040000000000000;
	mov.b32 	%r91, 0;
	@%p9 bra 	$L__BB1_9;
	add.f64 	%fd206, %fd206, 0dC040000000000000;
	st.shared.f64 	[_ZZ6lmsSimILi391EEvdPdS0_S0_S0_S0_S0_iE7sim_num], %fd206;
	mov.b32 	%r91, 1;
$L__BB1_9:
	st.shared.u32 	[_ZZ6lmsSimILi391EEvdPdS0_S0_S0_S0_S0_iE9sim_order+16], %r91;
	setp.ltu.f64 	%p10, %fd206, 0d4030000000000000;
	mov.b32 	%r92, 0;
	@%p10 bra 	$L__BB1_11;
	add.f64 	%fd206, %fd206, 0dC030000000000000;
	st.shared.f64 	[_ZZ6lmsSimILi391EEvdPdS0_S0_S0_S0_S0_iE7sim_num], %fd206;
	mov.b32 	%r92, 1;
$L__BB1_11:
	st.shared.u32 	[_ZZ6lmsSimILi391EEvdPdS0_S0_S0_S0_S0_iE9sim_order+20], %r92;
	setp.ltu.f64 	%p11, %fd206, 0d4020000000000000;
	mov.b32 	%r93, 0;
	@%p11 bra 	$L__BB1_13;
	add.f64 	%fd206, %fd206, 0dC020000000000000;
	st.shared.f64 	[_ZZ6lmsSimILi391EEvdPdS0_S0_S0_S0_S0_iE7sim_num], %fd206;
	mov.b32 	%r93, 1;
$L__BB1_13:
	st.shared.u32 	[_ZZ6lmsSimILi391EEvdPdS0_S0_S0_S0_S0_iE9sim_order+24], %r93;
	setp.ltu.f64 	%p12, %fd206, 0d4010000000000000;
	mov.b32 	%r94, 0;
	@%p12 bra 	$L__BB1_15;
	add.f64 	%fd206, %fd206, 0dC010000000000000;
	st.shared.f64 	[_ZZ6lmsSimILi391EEvdPdS0_S0_S0_S0_S0_iE7sim_num], %fd206;
	mov.b32 	%r94, 1;
$L__BB1_15:
	st.shared.u32 	[_ZZ6lmsSimILi391EEvdPdS0_S0_S0_S0_S0_iE9sim_order+28], %r94;
	setp.ltu.f64 	%p13, %fd206, 0d4000000000000000;
	mov.b32 	%r95, 0;
	@%p13 bra 	$L__BB1_17;
	add.f64 	%fd206, %fd206, 0dC000000000000000;
	st.shared.f64 	[_ZZ6lmsSimILi391EEvdPdS0_S0_S0_S0_S0_iE7sim_num], %fd206;
	mov.b32 	%r95, 1;
$L__BB1_17:
	st.shared.u32 	[_ZZ6lmsSimILi391EEvdPdS0_S0_S0_S0_S0_iE9sim_order+32], %r95;
	setp.ltu.f64 	%p14, %fd206, 0d3FF0000000000000;
	mov.b32 	%r96, 0;
	@%p14 bra 	$L__BB1_19;
	add.f64 	%fd68, %fd206, 0dBFF0000000000000;
	st.shared.f64 	[_ZZ6lmsSimILi391EEvdPdS0_S0_S0_S0_S0_iE7sim_num], %fd68;
	mov.b32 	%r96, 1;
$L__BB1_19:
	st.shared.u32 	[_ZZ6lmsSimILi391EEvdPdS0_S0_S0_S0_S0_iE9sim_order+36], %r96;
$L__BB1_20:
	bar.sync 	0;
	ld.shared.u32 	%r48, [_ZZ6lmsSimILi391EEvdPdS0_S0_S0_S0_S0_iE9sim_order];
	setp.ne.s32 	%p15, %r48, 1;
	cvta.to.global.u64 	%rd13, %rd6;
	mul.wide.u32 	%rd14, %r1, 8;
	add.s64 	%rd1, %rd13, %rd14;
	mov.f64 	%fd214, 0d0000000000000000;
	@%p15 bra 	$L__BB1_22;
	ld.global.f64 	%fd70, [%rd1];
	add.f64 	%fd214, %fd70, 0d0000000000000000;
	ld.shared.f64 	%fd71, [%r2];
	add.f64 	%fd72, %fd70, %fd71;
	st.shared.f64 	[%r2], %fd72;
$L__BB1_22:
	ld.shared.u32 	%r49, [_ZZ6lmsSimILi391EEvdPdS0_S0_S0_S0_S0_iE9sim_order+4];
	setp.ne.s32 	%p16, %r49, 1;
	@%p16 bra 	$L__BB1_24;
	ld.global.f64 	%fd73, [%rd1+3128];
	add.f64 	%fd214, %fd214, %fd73;
	ld.shared.f64 	%fd74, [%r2];
	add.f64 	%fd75, %fd73, %fd74;
	st.shared.f64 	[%r2], %fd75;
$L__BB1_24:
	ld.shared.u32 	%r50, [_ZZ6lmsSimILi391EEvdPdS0_S0_S0_S0_S0_iE9sim_order+8];
	setp.ne.s32 	%p17, %r50, 1;
	@%p17 bra 	$L__BB1_26;
	ld.global.f64 	%fd76, [%rd1+6256];
	add.f64 	%fd214, %fd214, %fd76;
	ld.shared.f64 	%fd77, [%r2];
	add.f64 	%fd78, %fd76, %fd77;
	st.shared.f64 	[%r2], %fd78;
$L__BB1_26:
	ld.shared.u32 	%r51, [_ZZ6lmsSimILi391EEvdPdS0_S0_S0_S0_S0_iE9sim_order+12];
	setp.ne.s32 	%p18, %r51, 1;
	@%p18 bra 	$L__BB1_28;
	ld.global.f64 	%fd79, [%rd1+9384];
	add.f64 	%fd214, %fd214, %fd79;
	ld.shared.f64 	%fd80, [%r2];
	add.f64 	%fd81, %fd79, %fd80;
	st.shared.f64 	[%r2], %fd81;
$L__BB1_28:
	ld.shared.u32 	%r52, [_ZZ6lmsSimILi391EEvdPdS0_S0_S0_S0_S0_iE9sim_order+16];
	setp.ne.s32 	%p19, %r52, 1;
	@%p19 bra 	$L__BB1_30;
	ld.global.f64 	%fd82, [%rd1+12512];
	add.f64 	%fd214, %fd214, %fd82;
	ld.shared.f64 	%fd83, [%r2];
	add.f64 	%fd84, %fd82, %fd83;
	st.shared.f64 	[%r2], %fd84;
$L__BB1_30:
	ld.shared.u32 	%r53, [_ZZ6lmsSimILi391EEvdPdS0_S0_S0_S0_S0_iE9sim_order+20];
	setp.ne.s32 	%p20, %r53, 1;
	@%p20 bra 	$L__BB1_32;
	ld.global.f64 	%fd85, [%rd1+15640];
	add.f64 	%fd214, %fd214, %fd85;
	ld.shared.f64 	%fd86, [%r2];
	add.f64 	%fd87, %fd85, %fd86;
	st.shared.f64 	[%r2], %fd87;
$L__BB1_32:
	ld.shared.u32 	%r54, [_ZZ6lmsSimILi391EEvdPdS0_S0_S0_S0_S0_iE9sim_order+24];
	setp.ne.s32 	%p21, %r54, 1;
	@%p21 bra 	$L__BB1_34;
	ld.global.f64 	%fd88, [%rd1+18768];
	add.f64 	%fd214, %fd214, %fd88;
	ld.shared.f64 	%fd89, [%r2];
	add.f64 	%fd90, %fd88, %fd89;
	st.shared.f64 	[%r2], %fd90;
$L__BB1_34:
	ld.shared.u32 	%r55, [_ZZ6lmsSimILi391EEvdPdS0_S0_S0_S0_S0_iE9sim_order+28];
	setp.ne.s32 	%p22, %r55, 1;
	@%p22 bra 	$L__BB1_36;
	ld.global.f64 	%fd91, [%rd1+21896];
	add.f64 	%fd214, %fd214, %fd91;
	ld.shared.f64 	%fd92, [%r2];
	add.f64 	%fd93, %fd91, %fd92;
	st.shared.f64 	[%r2], %fd93;
$L__BB1_36:
	ld.shared.u32 	%r56, [_ZZ6lmsSimILi391EEvdPdS0_S0_S0_S0_S0_iE9sim_order+32];
	setp.ne.s32 	%p23, %r56, 1;
	@%p23 bra 	$L__BB1_38;
	ld.global.f64 	%fd94, [%rd1+25024];
	add.f64 	%fd214, %fd214, %fd94;
	ld.shared.f64 	%fd95, [%r2];
	add.f64 	%fd96, %fd94, %fd95;
	st.shared.f64 	[%r2], %fd96;
$L__BB1_38:
	ld.shared.u32 	%r57, [_ZZ6lmsSimILi391EEvdPdS0_S0_S0_S0_S0_iE9sim_order+36];
	setp.ne.s32 	%p24, %r57, 1;
	@%p24 bra 	$L__BB1_40;
	ld.global.f64 	%fd97, [%rd1+28152];
	add.f64 	%fd214, %fd214, %fd97;
	ld.shared.f64 	%fd98, [%r2];
	add.f64 	%fd99, %fd97, %fd98;
	st.shared.f64 	[%r2], %fd99;
$L__BB1_40:
	setp.ne.s32 	%p25, %r1, 0;
	bar.sync 	0;
	@%p25 bra 	$L__BB1_52;
	add.s32 	%r97, %r27, 16;
	mov.b32 	%r98, 16;
	ld.shared.f64 	%fd224, [_ZZ6lmsSimILi391EEvdPdS0_S0_S0_S0_S0_iE5g_max];
$L__BB1_42:
	ld.shared.f64 	%fd40, [%r97+-16];
	setp.geu.f64 	%p26, %fd224, %fd40;
	@%p26 bra 	$L__BB1_44;
	st.shared.f64 	[_ZZ6lmsSimILi391EEvdPdS0_S0_S0_S0_S0_iE5g_max], %fd40;
	mov.f64 	%fd224, %fd40;
$L__BB1_44:
	ld.shared.f64 	%fd42, [%r97+-8];
	setp.geu.f64 	%p27, %fd224, %fd42;
	@%p27 bra 	$L__BB1_46;
	st.shared.f64 	[_ZZ6lmsSimILi391EEvdPdS0_S0_S0_S0_S0_iE5g_max], %fd42;
	mov.f64 	%fd224, %fd42;
$L__BB1_46:
	ld.shared.f64 	%fd44, [%r97];
	setp.geu.f64 	%p28, %fd224, %fd44;
	@%p28 bra 	$L__BB1_48;
	st.shared.f64 	[_ZZ6lmsSimILi391EEvdPdS0_S0_S0_S0_S0_iE5g_max], %fd44;
	mov.f64 	%fd224, %fd44;
$L__BB1_48:
	setp.eq.s32 	%p29, %r98, 3120;
	@%p29 bra 	$L__BB1_52;
	ld.shared.f64 	%fd46, [%r97+8];
	setp.geu.f64 	%p30, %fd224, %fd46;
	@%p30 bra 	$L__BB1_51;
	st.shared.f64 	[_ZZ6lmsSimILi391EEvdPdS0_S0_S0_S0_S0_iE5g_max], %fd46;
	mov.f64 	%fd224, %fd46;
$L__BB1_51:
	add.s32 	%r98, %r98, 32;
	add.s32 	%r97, %r97, 32;
	bra.uni 	$L__BB1_42;
$L__BB1_52:
	bar.sync 	0;
	ld.shared.f64 	%fd48, [_ZZ6lmsSimILi391EEvdPdS0_S0_S0_S0_S0_iE5g_max];
	setp.ltu.f64 	%p31, %fd48, 0d3FF0000000000000;
	@%p31 bra 	$L__BB1_54;
	div.rn.f64 	%fd100, %fd214, %fd48;
	mul.f64 	%fd214, %fd100, 0d3FEFAE147AE147AE;
$L__BB1_54:
	ld.param.u64 	%rd28, [_Z6lmsSimILi391EEvdPdS0_S0_S0_S0_S0_i_param_4];
	ld.param.u64 	%rd27, [_Z6lmsSimILi391EEvdPdS0_S0_S0_S0_S0_i_param_3];
	ld.param.u64 	%rd26, [_Z6lmsSimILi391EEvdPdS0_S0_S0_S0_S0_i_param_2];
	bar.sync 	0;
	cvta.to.global.u64 	%rd15, %rd26;
	add.s64 	%rd2, %rd15, %rd14;
	cvta.to.global.u64 	%rd17, %rd27;
	add.s64 	%rd3, %rd17, %rd14;
	{
	.reg .b32 %temp; 
	mov.b64 	{%temp, %r16}, %fd214;
	}
	abs.f64 	%fd51, %fd214;
	setp.gt.f64 	%p32, %fd51, 0d3FF0000000000000;
	selp.b32 	%r17, 2146435072, 0, %p32;
	mov.u32 	%r62, _ZZ6lmsSimILi391EEvdPdS0_S0_S0_S0_S0_iE9calc_data;
	mad.lo.s32 	%r18, %r1, 24, %r62;
	cvta.to.global.u64 	%rd18, %rd28;
	add.s64 	%rd4, %rd18, %rd14;
	mov.u32 	%r63, %ctaid.x;
	mul.lo.s32 	%r99, %r63, 300;
	mov.b32 	%r100, 0;
	mov.f64 	%fd229, 0d0000000000000000;
$L__BB1_55:
	setp.neu.f64 	%p33, %fd214, 0d0000000000000000;
	ld.global.f64 	%fd53, [%rd2];
	ld.global.f64 	%fd54, [%rd3];
	mul.f64 	%fd55, %fd229, 0d3F50624DD2F1A9FC;
	{
	.reg .b32 %temp; 
	mov.b64 	{%temp, %r22}, %fd55;
	}
	shr.u32 	%r64, %r22, 20;
	and.b32  	%r65, %r64, 2047;
	add.s32 	%r66, %r65, -1012;
	mov.b64 	%rd19, %fd55;
	shl.b64 	%rd5, %rd19, %r66;
	setp.eq.s64 	%p3, %rd5, -9223372036854775808;
	@%p33 bra 	$L__BB1_57;
	setp.eq.s64 	%p36, %rd5, -9223372036854775808;
	setp.neu.f64 	%p37, %fd55, 0d3FE0000000000000;
	and.pred  	%p3, %p37, %p36;
	selp.b32 	%r67, %r16, 0, %p3;
	setp.lt.s32 	%p38, %r22, 0;
	or.b32  	%r68, %r67, 2146435072;
	selp.b32 	%r69, %r68, %r67, %p38;
	mov.b32 	%r70, 0;
	mov.b64 	%fd231, {%r70, %r69};
	bra.uni 	$L__BB1_58;
$L__BB1_57:
	{ // callseq 1, 0
	.param .b64 param0;
	st.param.f64 	[param0], %fd51;
	.param .b64 param1;
	st.param.f64 	[param1], %fd55;
	.param .b64 retval0;
	call.uni (retval0), 
	__internal_accurate_pow, 
	(
	param0, 
	param1
	);
	ld.param.f64 	%fd102, [retval0];
	} // callseq 1
	setp.lt.s32 	%p34, %r16, 0;
	cvt.rzi.f64.f64 	%fd104, %fd55;
	setp.neu.f64 	%p35, %fd55, %fd104;
	neg.f64 	%fd106, %fd102;
	selp.f64 	%fd107, %fd106, %fd102, %p3;
	selp.f64 	%fd108, %fd107, %fd102, %p34;
	selp.f64 	%fd109, 0dFFF8000000000000, %fd108, %p35;
	selp.f64 	%fd231, %fd109, %fd108, %p34;
$L__BB1_58:
	add.f64 	%fd110, %fd214, %fd55;
	{
	.reg .b32 %temp; 
	mov.b64 	{%temp, %r71}, %fd110;
	}
	and.b32  	%r72, %r71, 2146435072;
	setp.ne.s32 	%p39, %r72, 2146435072;
	@%p39 bra 	$L__BB1_65;
	setp.num.f64 	%p40, %fd214, %fd214;
	@%p40 bra 	$L__BB1_61;
	add.rn.f64 	%fd231, %fd214, %fd55;
	bra.uni 	$L__BB1_65;
$L__BB1_61:
	setp.neu.f64 	%p41, %fd55, 0d7FF0000000000000;
	@%p41 bra 	$L__BB1_63;
	setp.eq.f64 	%p46, %fd214, 0dBFF0000000000000;
	setp.lt.s32 	%p47, %r22, 0;
	xor.b32  	%r80, %r17, 2146435072;
	selp.b32 	%r81, %r80, %r17, %p47;
	selp.b32 	%r82, 1072693248, %r81, %p46;
	mov.b32 	%r83, 0;
	mov.b64 	%fd231, {%r83, %r82};
	bra.uni 	$L__BB1_65;
$L__BB1_63:
	setp.neu.f64 	%p42, %fd51, 0d7FF0000000000000;
	@%p42 bra 	$L__BB1_65;
	setp.lt.s32 	%p43, %r16, 0;
	setp.lt.s32 	%p44, %r22, 0;
	selp.b32 	%r73, 0, 2146435072, %p44;
	and.b32  	%r74, %r22, 2147483647;
	setp.ne.s32 	%p45, %r74, 1071644672;
	or.b32  	%r75, %r73, -2147483648;
	selp.b32 	%r76, %r75, %r73, %p45;
	selp.b32 	%r77, %r76, %r73, %p3;
	selp.b32 	%r78, %r77, %r73, %p43;
	mov.b32 	%r79, 0;
	mov.b64 	%fd231, {%r79, %r78};
$L__BB1_65:
	ld.param.u32 	%r87, [_Z6lmsSimILi391EEvdPdS0_S0_S0_S0_S0_i_param_7];
	ld.param.u64 	%rd29, [_Z6lmsSimILi391EEvdPdS0_S0_S0_S0_S0_i_param_5];
	setp.ge.s32 	%p48, %r1, %r87;
	setp.eq.f64 	%p49, %fd214, 0d3FF0000000000000;
	setp.eq.f64 	%p50, %fd55, 0d0000000000000000;
	selp.f64 	%fd111, 0d3FF0000000000000, %fd231, %p50;
	selp.f64 	%fd112, 0d3FF0000000000000, %fd111, %p49;
	mul.f64 	%fd113, %fd53, %fd54;
	mul.f64 	%fd114, %fd113, %fd112;
	st.shared.f64 	[%r18], %fd114;
	ld.global.f64 	%fd115, [%rd4];
	mul.f64 	%fd116, %fd53, %fd115;
	mul.f64 	%fd117, %fd112, %fd116;
	st.shared.f64 	[%r18+8], %fd117;
	cvta.to.global.u64 	%rd20, %rd29;
	add.s64 	%rd22, %rd20, %rd14;
	ld.global.f64 	%fd118, [%rd22];
	mul.f64 	%fd119, %fd53, %fd118;
	mul.f64 	%fd120, %fd112, %fd119;
	st.shared.f64 	[%r18+16], %fd120;
	bar.sync 	0;
	@%p48 bra 	$L__BB1_67;
	neg.s32 	%r84, %r1;
	mov.u32 	%r85, _ZZ6lmsSimILi391EEvdPdS0_S0_S0_S0_S0_iE9calc_data;
	mad.lo.s32 	%r86, %r84, 24, %r85;
	ld.shared.f64 	%fd121, [%r86+9360];
	ld.shared.f64 	%fd122, [%r18];
	add.f64 	%fd123, %fd121, %fd122;
	st.shared.f64 	[%r18], %fd123;
	ld.shared.f64 	%fd124, [%r86+9368];
	ld.shared.f64 	%fd125, [%r18+8];
	add.f64 	%fd126, %fd124, %fd125;
	st.shared.f64 	[%r18+8], %fd126;
	ld.shared.f64 	%fd127, [%r86+9376];
	ld.shared.f64 	%fd128, [%r18+16];
	add.f64 	%fd129, %fd127, %fd128;
	st.shared.f64 	[%r18+16], %fd129;
$L__BB1_67:
	setp.gt.u32 	%p51, %r1, 127;
	@%p51 bra 	$L__BB1_69;
	ld.shared.f64 	%fd130, [%r18+3072];
	ld.shared.f64 	%fd131, [%r18];
	add.f64 	%fd132, %fd130, %fd131;
	st.shared.f64 	[%r18], %fd132;
	ld.shared.f64 	%fd133, [%r18+3080];
	ld.shared.f64 	%fd134, [%r18+8];
	add.f64 	%fd135, %fd133, %fd134;
	st.shared.f64 	[%r18+8], %fd135;
	ld.shared.f64 	%fd136, [%r18+3088];
	ld.shared.f64 	%fd137, [%r18+16];
	add.f64 	%fd138, %fd136, %fd137;
	st.shared.f64 	[%r18+16], %fd138;
$L__BB1_69:
	setp.gt.u32 	%p52, %r1, 63;
	bar.sync 	0;
	@%p52 bra 	$L__BB1_71;
	ld.shared.f64 	%fd139, [%r18+1536];
	ld.shared.f64 	%fd140, [%r18];
	add.f64 	%fd141, %fd139, %fd140;
	st.shared.f64 	[%r18], %fd141;
	ld.shared.f64 	%fd142, [%r18+1544];
	ld.shared.f64 	%fd143, [%r18+8];
	add.f64 	%fd144, %fd142, %fd143;
	st.shared.f64 	[%r18+8], %fd144;
	ld.shared.f64 	%fd145, [%r18+1552];
	ld.shared.f64 	%fd146, [%r18+16];
	add.f64 	%fd147, %fd145, %fd146;
	st.shared.f64 	[%r18+16], %fd147;
$L__BB1_71:
	setp.gt.u32 	%p53, %r1, 31;
	bar.sync 	0;
	@%p53 bra 	$L__BB1_73;
	ld.shared.f64 	%fd148, [%r18+768];
	ld.shared.f64 	%fd149, [%r18];
	add.f64 	%fd150, %fd148, %fd149;
	st.shared.f64 	[%r18], %fd150;
	ld.shared.f64 	%fd151, [%r18+776];
	ld.shared.f64 	%fd152, [%r18+8];
	add.f64 	%fd153, %fd151, %fd152;
	st.shared.f64 	[%r18+8], %fd153;
	ld.shared.f64 	%fd154, [%r18+784];
	ld.shared.f64 	%fd155, [%r18+16];
	add.f64 	%fd156, %fd154, %fd155;
	st.shared.f64 	[%r18+16], %fd156;
$L__BB1_73:
	setp.gt.u32 	%p54, %r1, 15;
	bar.sync 	0;
	@%p54 bra 	$L__BB1_75;
	ld.shared.f64 	%fd157, [%r18+384];
	ld.shared.f64 	%fd158, [%r18];
	add.f64 	%fd159, %fd157, %fd158;
	st.shared.f64 	[%r18], %fd159;
	ld.shared.f64 	%fd160, [%r18+392];
	ld.shared.f64 	%fd161, [%r18+8];
	add.f64 	%fd162, %fd160, %fd161;
	st.shared.f64 	[%r18+8], %fd162;
	ld.shared.f64 	%fd163, [%r18+400];
	ld.shared.f64 	%fd164, [%r18+16];
	add.f64 	%fd165, %fd163, %fd164;
	st.shared.f64 	[%r18+16], %fd165;
$L__BB1_75:
	setp.gt.u32 	%p55, %r1, 7;
	bar.sync 	0;
	@%p55 bra 	$L__BB1_77;
	ld.shared.f64 	%fd166, [%r18+192];
	ld.shared.f64 	%fd167, [%r18];
	add.f64 	%fd168, %fd166, %fd167;
	st.shared.f64 	[%r18], %fd168;
	ld.shared.f64 	%fd169, [%r18+200];
	ld.shared.f64 	%fd170, [%r18+8];
	add.f64 	%fd171, %fd169, %fd170;
	st.shared.f64 	[%r18+8], %fd171;
	ld.shared.f64 	%fd172, [%r18+208];
	ld.shared.f64 	%fd173, [%r18+16];
	add.f64 	%fd174, %fd172, %fd173;
	st.shared.f64 	[%r18+16], %fd174;
$L__BB1_77:
	setp.gt.u32 	%p56, %r1, 3;
	bar.sync 	0;
	@%p56 bra 	$L__BB1_79;
	ld.shared.f64 	%fd175, [%r18+96];
	ld.shared.f64 	%fd176, [%r18];
	add.f64 	%fd177, %fd175, %fd176;
	st.shared.f64 	[%r18], %fd177;
	ld.shared.f64 	%fd178, [%r18+104];
	ld.shared.f64 	%fd179, [%r18+8];
	add.f64 	%fd180, %fd178, %fd179;
	st.shared.f64 	[%r18+8], %fd180;
	ld.shared.f64 	%fd181, [%r18+112];
	ld.shared.f64 	%fd182, [%r18+16];
	add.f64 	%fd183, %fd181, %fd182;
	st.shared.f64 	[%r18+16], %fd183;
$L__BB1_79:
	setp.gt.u32 	%p57, %r1, 1;
	bar.sync 	0;
	@%p57 bra 	$L__BB1_81;
	ld.shared.f64 	%fd184, [%r18+48];
	ld.shared.f64 	%fd185, [%r18];
	add.f64 	%fd186, %fd184, %fd185;
	st.shared.f64 	[%r18], %fd186;
	ld.shared.f64 	%fd187, [%r18+56];
	ld.shared.f64 	%fd188, [%r18+8];
	add.f64 	%fd189, %fd187, %fd188;
	st.shared.f64 	[%r18+8], %fd189;
	ld.shared.f64 	%fd190, [%r18+64];
	ld.shared.f64 	%fd191, [%r18+16];
	add.f64 	%fd192, %fd190, %fd191;
	st.shared.f64 	[%r18+16], %fd192;
$L__BB1_81:
	setp.ne.s32 	%p58, %r1, 0;
	bar.sync 	0;
	@%p58 bra 	$L__BB1_83;
	ld.shared.f64 	%fd193, [_ZZ6lmsSimILi391EEvdPdS0_S0_S0_S0_S0_iE9calc_data+24];
	ld.shared.f64 	%fd194, [_ZZ6lmsSimILi391EEvdPdS0_S0_S0_S0_S0_iE9calc_data];
	add.f64 	%fd195, %fd193, %fd194;
	st.shared.f64 	[_ZZ6lmsSimILi391EEvdPdS0_S0_S0_S0_S0_iE9calc_data], %fd195;
	ld.shared.f64 	%fd196, [_ZZ6lmsSimILi391EEvdPdS0_S0_S0_S0_S0_iE9calc_data+32];
	ld.shared.f64 	%fd197, [_ZZ6lmsSimILi391EEvdPdS0_S0_S0_S0_S0_iE9calc_data+8];
	add.f64 	%fd198, %fd196, %fd197;
	st.shared.f64 	[_ZZ6lmsSimILi391EEvdPdS0_S0_S0_S0_S0_iE9calc_data+8], %fd198;
	ld.shared.f64 	%fd199, [_ZZ6lmsSimILi391EEvdPdS0_S0_S0_S0_S0_iE9calc_data+40];
	ld.shared.f64 	%fd200, [_ZZ6lmsSimILi391EEvdPdS0_S0_S0_S0_S0_iE9calc_data+16];
	add.f64 	%fd201, %fd199, %fd200;
	st.shared.f64 	[_ZZ6lmsSimILi391EEvdPdS0_S0_S0_S0_S0_iE9calc_data+16], %fd201;
$L__BB1_83:
	setp.ne.s32 	%p59, %r1, 0;
	bar.sync 	0;
	@%p59 bra 	$L__BB1_85;
	ld.param.u64 	%rd30, [_Z6lmsSimILi391EEvdPdS0_S0_S0_S0_S0_i_param_6];
	mul.wide.s32 	%rd23, %r99, 8;
	cvta.to.global.u64 	%rd24, %rd30;
	add.s64 	%rd25, %rd24, %rd23;
	ld.shared.f64 	%fd202, [_ZZ6lmsSimILi391EEvdPdS0_S0_S0_S0_S0_iE9calc_data];
	st.global.f64 	[%rd25], %fd202;
	ld.shared.f64 	%fd203, [_ZZ6lmsSimILi391EEvdPdS0_S0_S0_S0_S0_iE9calc_data+8];
	st.global.f64 	[%rd25+800], %fd203;
	ld.shared.f64 	%fd204, [_ZZ6lmsSimILi391EEvdPdS0_S0_S0_S0_S0_iE9calc_data+16];
	st.global.f64 	[%rd25+1600], %fd204;
$L__BB1_85:
	bar.sync 	0;
	add.f64 	%fd229, %fd229, 0d3FF0000000000000;
	add.s32 	%r100, %r100, 1;
	add.s32 	%r99, %r99, 1;
	setp.ne.s32 	%p60, %r100, 100;
	@%p60 bra 	$L__BB1_55;
	ret;

}
.func  (.param .b64 func_retval0) __internal_accurate_pow(
	.param .b64 __internal_accurate_pow_param_0,
	.param .b64 __internal_accurate_pow_param_1
)
{
	.reg .pred 	%p<8>;
	.reg .b32 	%r<49>;
	.reg .b32 	%f<3>;
	.reg .b64 	%fd<109>;

	ld.param.f64 	%fd10, [__internal_accurate_pow_param_0];
	ld.param.f64 	%fd11, [__internal_accurate_pow_param_1];
	{
	.reg .b32 %temp; 
	mov.b64 	{%temp, %r46}, %fd10;
	}
	{
	.reg .b32 %temp; 
	mov.b64 	{%r45, %temp}, %fd10;
	}
	shr.u32 	%r47, %r46, 20;
	setp.gt.u32 	%p1, %r46, 1048575;
	@%p1 bra 	$L__BB2_2;
	mul.f64 	%fd12, %fd10, 0d4350000000000000;
	{
	.reg .b32 %temp; 
	mov.b64 	{%temp, %r46}, %fd12;
	}
	{
	.reg .b32 %temp; 
	mov.b64 	{%r45, %temp}, %fd12;
	}
	shr.u32 	%r16, %r46, 20;
	add.s32 	%r47, %r16, -54;
$L__BB2_2:
	add.s32 	%r48, %r47, -1023;
	and.b32  	%r17, %r46, -2146435073;
	or.b32  	%r18, %r17, 1072693248;
	mov.b64 	%fd107, {%r45, %r18};
	setp.lt.u32 	%p2, %r18, 1073127583;
	@%p2 bra 	$L__BB2_4;
	{
	.reg .b32 %temp; 
	mov.b64 	{%r19, %temp}, %fd107;
	}
	{
	.reg .b32 %temp; 
	mov.b64 	{%temp, %r20}, %fd107;
	}
	add.s32 	%r21, %r20, -1048576;
	mov.b64 	%fd107, {%r19, %r21};
	add.s32 	%r48, %r47, -1022;
$L__BB2_4:
	add.f64 	%fd13, %fd107, 0dBFF0000000000000;
	add.f64 	%fd14, %fd107, 0d3FF0000000000000;
	rcp.approx.ftz.f64 	%fd15, %fd14;
	neg.f64 	%fd16, %fd14;
	fma.rn.f64 	%fd17, %fd16, %fd15, 0d3FF0000000000000;
	fma.rn.f64 	%fd18, %fd17, %fd17, %fd17;
	fma.rn.f64 	%fd19, %fd18, %fd15, %fd15;
	mul.f64 	%fd20, %fd13, %fd19;
	fma.rn.f64 	%fd21, %fd13, %fd19, %fd20;
	mul.f64 	%fd22, %fd21, %fd21;
	fma.rn.f64 	%fd23, %fd22, 0d3EB0F5FF7D2CAFE2, 0d3ED0F5D241AD3B5A;
	fma.rn.f64 	%fd24, %fd23, %fd22, 0d3EF3B20A75488A3F;
	fma.rn.f64 	%fd25, %fd24, %fd22, 0d3F1745CDE4FAECD5;
	fma.rn.f64 	%fd26, %fd25, %fd22, 0d3F3C71C7258A578B;
	fma.rn.f64 	%fd27, %fd26, %fd22, 0d3F6249249242B910;
	fma.rn.f64 	%fd28, %fd27, %fd22, 0d3F89999999999DFB;
	sub.f64 	%fd29, %fd13, %fd21;
	add.f64 	%fd30, %fd29, %fd29;
	neg.f64 	%fd31, %fd21;
	fma.rn.f64 	%fd32, %fd31, %fd13, %fd30;
	mul.f64 	%fd33, %fd19, %fd32;
	fma.rn.f64 	%fd34, %fd22, %fd28, 0d3FB5555555555555;
	mov.f64 	%fd35, 0d3FB5555555555555;
	sub.f64 	%fd36, %fd35, %fd34;
	fma.rn.f64 	%fd37, %fd22, %fd28, %fd36;
	add.f64 	%fd38, %fd37, 0dBC46A4CB00B9E7B0;
	add.f64 	%fd39, %fd34, %fd38;
	sub.f64 	%fd40, %fd34, %fd39;
	add.f64 	%fd41, %fd38, %fd40;
	mul.rn.f64 	%fd42, %fd21, %fd21;
	neg.f64 	%fd43, %fd42;
	fma.rn.f64 	%fd44, %fd21, %fd21, %fd43;
	{
	.reg .b32 %temp; 
	mov.b64 	{%r22, %temp}, %fd33;
	}
	{
	.reg .b32 %temp; 
	mov.b64 	{%temp, %r23}, %fd33;
	}
	add.s32 	%r24, %r23, 1048576;
	mov.b64 	%fd45, {%r22, %r24};
	fma.rn.f64 	%fd46, %fd21, %fd45, %fd44;
	mul.rn.f64 	%fd47, %fd42, %fd21;
	neg.f64 	%fd48, %fd47;
	fma.rn.f64 	%fd49, %fd42, %fd21, %fd48;
	fma.rn.f64 	%fd50, %fd42, %fd33, %fd49;
	fma.rn.f64 	%fd51, %fd46, %fd21, %fd50;
	mul.rn.f64 	%fd52, %fd39, %fd47;
	neg.f64 	%fd53, %fd52;
	fma.rn.f64 	%fd54, %fd39, %fd47, %fd53;
	fma.rn.f64 	%fd55, %fd39, %fd51, %fd54;
	fma.rn.f64 	%fd56, %fd41, %fd47, %fd55;
	add.f64 	%fd57, %fd52, %fd56;
	sub.f64 	%fd58, %fd52, %fd57;
	add.f64 	%fd59, %fd56, %fd58;
	add.f64 	%fd60, %fd21, %fd57;
	sub.f64 	%fd61, %fd21, %fd60;
	add.f64 	%fd62, %fd57, %fd61;
	add.f64 	%fd63, %fd59, %fd62;
	add.f64 	%fd64, %fd33, %fd63;
	add.f64 	%fd65, %fd60, %fd64;
	sub.f64 	%fd66, %fd60, %fd65;
	add.f64 	%fd67, %fd64, %fd66;
	xor.b32  	%r25, %r48, -2147483648;
	mov.b32 	%r26, 1127219200;
	mov.b64 	%fd68, {%r25, %r26};
	mov.b32 	%r27, -2147483648;
	mov.b64 	%fd69, {%r27, %r26};
	sub.f64 	%fd70, %fd68, %fd69;
	fma.rn.f64 	%fd71, %fd70, 0d3FE62E42FEFA39EF, %fd65;
	fma.rn.f64 	%fd72, %fd70, 0dBFE62E42FEFA39EF, %fd71;
	sub.f64 	%fd73, %fd72, %fd65;
	sub.f64 	%fd74, %fd67, %fd73;
	fma.rn.f64 	%fd75, %fd70, 0d3C7ABC9E3B39803F, %fd74;
	add.f64 	%fd76, %fd71, %fd75;
	sub.f64 	%fd77, %fd71, %fd76;
	add.f64 	%fd78, %fd75, %fd77;
	{
	.reg .b32 %temp; 
	mov.b64 	{%temp, %r28}, %fd11;
	}
	{
	.reg .b32 %temp; 
	mov.b64 	{%r29, %temp}, %fd11;
	}
	shl.b32 	%r30, %r28, 1;
	setp.gt.u32 	%p3, %r30, -33554433;
	and.b32  	%r31, %r28, -15728641;
	selp.b32 	%r32, %r31, %r28, %p3;
	mov.b64 	%fd79, {%r29, %r32};
	mul.rn.f64 	%fd80, %fd76, %fd79;
	neg.f64 	%fd81, %fd80;
	fma.rn.f64 	%fd82, %fd76, %fd79, %fd81;
	fma.rn.f64 	%fd83, %fd78, %fd79, %fd82;
	add.f64 	%fd4, %fd80, %fd83;
	sub.f64 	%fd84, %fd80, %fd4;
	add.f64 	%fd5, %fd83, %fd84;
	fma.rn.f64 	%fd85, %fd4, 0d3FF71547652B82FE, 0d4338000000000000;
	{
	.reg .b32 %temp; 
	mov.b64 	{%r13, %temp}, %fd85;
	}
	mov.f64 	%fd86, 0dC338000000000000;
	add.rn.f64 	%fd87, %fd85, %fd86;
	fma.rn.f64 	%fd88, %fd87, 0dBFE62E42FEFA39EF, %fd4;
	fma.rn.f64 	%fd89, %fd87, 0dBC7ABC9E3B39803F, %fd88;
	fma.rn.f64 	%fd90, %fd89, 0d3E5ADE1569CE2BDF, 0d3E928AF3FCA213EA;
	fma.rn.f64 	%fd91, %fd90, %fd89, 0d3EC71DEE62401315;
	fma.rn.f64 	%fd92, %fd91, %fd89, 0d3EFA01997C89EB71;
	fma.rn.f64 	%fd93, %fd92, %fd89, 0d3F2A01A014761F65;
	fma.rn.f64 	%fd94, %fd93, %fd89, 0d3F56C16C1852B7AF;
	fma.rn.f64 	%fd95, %fd94, %fd89, 0d3F81111111122322;
	fma.rn.f64 	%fd96, %fd95, %fd89, 0d3FA55555555502A1;
	fma.rn.f64 	%fd97, %fd96, %fd89, 0d3FC5555555555511;
	fma.rn.f64 	%fd98, %fd97, %fd89, 0d3FE000000000000B;
	fma.rn.f64 	%fd99, %fd98, %fd89, 0d3FF0000000000000;
	fma.rn.f64 	%fd100, %fd99, %fd89, 0d3FF0000000000000;
	{
	.reg .b32 %temp; 
	mov.b64 	{%r14, %temp}, %fd100;
	}
	{
	.reg .b32 %temp; 
	mov.b64 	{%temp, %r15}, %fd100;
	}
	shl.b32 	%r33, %r13, 20;
	add.s32 	%r34, %r33, %r15;
	mov.b64 	%fd108, {%r14, %r34};
	{
	.reg .b32 %temp; 
	mov.b64 	{%temp, %r35}, %fd4;
	}
	mov.b32 	%f2, %r35;
	abs.f32 	%f1, %f2;
	setp.lt.f32 	%p4, %f1, 0f4086232B;
	@%p4 bra 	$L__BB2_7;
	setp.lt.f64 	%p5, %fd4, 0d0000000000000000;
	add.f64 	%fd101, %fd4, 0d7FF0000000000000;
	selp.f64 	%fd108, 0d0000000000000000, %fd101, %p5;
	setp.geu.f32 	%p6, %f1, 0f40874800;
	@%p6 bra 	$L__BB2_7;
	shr.u32 	%r36, %r13, 31;
	add.s32 	%r37, %r13, %r36;
	shr.s32 	%r38, %r37, 1;
	shl.b32 	%r39, %r38, 20;
	add.s32 	%r40, %r15, %r39;
	mov.b64 	%fd102, {%r14, %r40};
	sub.s32 	%r41, %r13, %r38;
	shl.b32 	%r42, %r41, 20;
	add.s32 	%r43, %r42, 1072693248;
	mov.b32 	%r44, 0;
	mov.b64 	%fd103, {%r44, %r43};
	mul.f64 	%fd108, %fd103, %fd102;
$L__BB2_7:
	abs.f64 	%fd104, %fd108;
	setp.eq.f64 	%p7, %fd104, 0d7FF0000000000000;
	fma.rn.f64 	%fd105, %fd108, %fd5, %fd108;
	selp.f64 	%fd106, %fd108, %fd105, %p7;
	st.param.f64 	[func_retval0], %fd106;
	ret;

}


// ===== COMPILED SASS (sm_100) =====

	.target	sm_100

	.elftype	@"ET_EXEC"


//--------------------- .note.nv.tkinfo           --------------------------
	.section	.note.nv.tkinfo,"",@"SHT_NOTE"
	.sectionflags	@"SHF_NOTE_NV_TKINFO"
	.tkinfo
        /*0018*/ 	.word	0x00000002
        /*0030*/ 	.string	""
        /*0030*/ 	.string	"ptxas"
        /*0030*/ 	.string	"Cuda compilation tools, release 13.0, V13.0.88"
        /*0030*/ 	.string	"Build cuda_13.0.r13.0/compiler.36424714_0"
        /*0030*/ 	.string	"-arch sm_100 -m 64 "



//--------------------- .note.nv.cuinfo           --------------------------
	.section	.note.nv.cuinfo,"",@"SHT_NOTE"
	.sectionflags	@"SHF_NOTE_NV_CUINFO"
        /*0018*/ 	.short	0x0002
        /*001a*/ 	.short	0x0064
        /*001c*/ 	.short	0x0082
	.zero		2


//--------------------- .nv.info                  --------------------------
	.section	.nv.info,"",@"SHT_CUDA_INFO"
	.align	4


	//----- nvinfo : EIATTR_REGCOUNT
	.align		4
        /*0000*/ 	.byte	0x04, 0x2f
        /*0002*/ 	.short	(.L_1 - .L_0)
	.align		4
.L_0:
        /*0004*/ 	.word	index@(_Z8colorSimILi391EEvdPdS0_S0_S0_S0_S0_iPi)
        /*0008*/ 	.word	0x00000038


	//----- nvinfo : EIATTR_FRAME_SIZE
	.align		4
.L_1:
        /*000c*/ 	.byte	0x04, 0x11
        /*000e*/ 	.short	(.L_3 - .L_2)
	.align		4
.L_2:
        /*0010*/ 	.word	index@($_Z8colorSimILi391EEvdPdS0_S0_S0_S0_S0_iPi$__internal_accurate_pow)
        /*0014*/ 	.word	0x00000000


	//----- nvinfo : EIATTR_FRAME_SIZE
	.align		4
.L_3:
        /*0018*/ 	.byte	0x04, 0x11
        /*001a*/ 	.short	(.L_5 - .L_4)
	.align		4
.L_4:
        /*001c*/ 	.word	index@($__internal_1_$__cuda_sm20_div_rn_f64_full)
        /*0020*/ 	.word	0x00000000


	//----- nvinfo : EIATTR_FRAME_SIZE
	.align		4
.L_5:
        /*0024*/ 	.byte	0x04, 0x11
        /*0026*/ 	.short	(.L_7 - .L_6)
	.align		4
.L_6:
        /*0028*/ 	.word	index@(_Z8colorSimILi391EEvdPdS0_S0_S0_S0_S0_iPi)
        /*002c*/ 	.word	0x00000000


	//----- nvinfo : EIATTR_REGCOUNT
	.align		4
.L_7:
        /*0030*/ 	.byte	0x04, 0x2f
        /*0032*/ 	.short	(.L_9 - .L_8)
	.align		4
.L_8:
        /*0034*/ 	.word	index@(_Z6lmsSimILi391EEvdPdS0_S0_S0_S0_S0_i)
        /*0038*/ 	.word	0x0000002a


	//----- nvinfo : EIATTR_FRAME_SIZE
	.align		4
.L_9:
        /*003c*/ 	.byte	0x04, 0x11
        /*003e*/ 	.short	(.L_11 - .L_10)
	.align		4
.L_10:
        /*0040*/ 	.word	index@($_Z6lmsSimILi391EEvdPdS0_S0_S0_S0_S0_i$__internal_accurate_pow)
        /*0044*/ 	.word	0x00000000


	//----- nvinfo : EIATTR_FRAME_SIZE
	.align		4
.L_11:
        /*0048*/ 	.byte	0x04, 0x11
        /*004a*/ 	.short	(.L_13 - .L_12)
	.align		4
.L_12:
        /*004c*/ 	.word	index@($__internal_0_$__cuda_sm20_div_rn_f64_full)
        /*0050*/ 	.word	0x00000000


	//----- nvinfo : EIATTR_FRAME_SIZE
	.align		4
.L_13:
        /*0054*/ 	.byte	0x04, 0x11
        /*0056*/ 	.short	(.L_15 - .L_14)
	.align		4
.L_14:
        /*0058*/ 	.word	index@(_Z6lmsSimILi391EEvdPdS0_S0_S0_S0_S0_i)
        /*005c*/ 	.word	0x00000000


	//----- nvinfo : EIATTR_MIN_STACK_SIZE
	.align		4
.L_15:
        /*0060*/ 	.byte	0x04, 0x12
        /*0062*/ 	.short	(.L_17 - .L_16)
	.align		4
.L_16:
        /*0064*/ 	.word	index@(_Z6lmsSimILi391EEvdPdS0_S0_S0_S0_S0_i)
        /*0068*/ 	.word	0x00000000


	//----- nvinfo : EIATTR_MIN_STACK_SIZE
	.align		4
.L_17:
        /*006c*/ 	.byte	0x04, 0x12
        /*006e*/ 	.short	(.L_19 - .L_18)
	.align		4
.L_18:
        /*0070*/ 	.word	index@(_Z8colorSimILi391EEvdPdS0_S0_S0_S0_S0_iPi)
        /*0074*/ 	.word	0x00000000
.L_19:


//--------------------- .nv.compat                --------------------------
	.section	.nv.compat,"",@"SHT_CUDA_COMPAT_INFO"
	.align	4
        /*0000*/ 	.byte	0x02, 0x09, 0x00, 0x00, 0x02, 0x02, 0x01, 0x00, 0x02, 0x05, 0x05, 0x00, 0x03, 0x07, 0x01, 0x01
        /*0010*/ 	.byte	0x02, 0x03, 0x00, 0x00, 0x02, 0x06, 0x01, 0x00, 0x04, 0x0b, 0x08, 0x00, 0x01, 0x00, 0x00, 0x00
        /*0020*/ 	.byte	0x00, 0x00, 0x00, 0x00


//--------------------- .nv.info._Z6lmsSimILi391EEvdPdS0_S0_S0_S0_S0_i --------------------------
	.section	.nv.info._Z6lmsSimILi391EEvdPdS0_S0_S0_S0_S0_i,"",@"SHT_CUDA_INFO"
	.sectionflags	@""
	.align	4


	//----- nvinfo : EIATTR_CUDA_API_VERSION
	.align		4
        /*0000*/ 	.byte	0x04, 0x37
        /*0002*/ 	.short	(.L_21 - .L_20)
.L_20:
        /*0004*/ 	.word	0x00000082


	//----- nvinfo : EIATTR_KPARAM_INFO
	.align		4
.L_21:
        /*0008*/ 	.byte	0x04, 0x17
        /*000a*/ 	.short	(.L_23 - .L_22)
.L_22:
        /*000c*/ 	.word	0x00000000
        /*0010*/ 	.short	0x0007
        /*0012*/ 	.short	0x0038
        /*0014*/ 	.byte	0x00, 0xf0, 0x11, 0x00


	//----- nvinfo : EIATTR_KPARAM_INFO
	.align		4
.L_23:
        /*0018*/ 	.byte	0x04, 0x17
        /*001a*/ 	.short	(.L_25 - .L_24)
.L_24:
        /*001c*/ 	.word	0x00000000
        /*0020*/ 	.short	0x0006
        /*0022*/ 	.short	0x0030
        /*0024*/ 	.byte	0x00, 0xf5, 0x21, 0x00


	//----- nvinfo : EIATTR_KPARAM_INFO
	.align		4
.L_25:
        /*0028*/ 	.byte	0x04, 0x17
        /*002a*/ 	.short	(.L_27 - .L_26)
.L_26:
        /*002c*/ 	.word	0x00000000
        /*0030*/ 	.short	0x0005
        /*0032*/ 	.short	0x0028
        /*0034*/ 	.byte	0x00, 0xf5, 0x21, 0x00


	//----- nvinfo : EIATTR_KPARAM_INFO
	.align		4
.L_27:
        /*0038*/ 	.byte	0x04, 0x17
        /*003a*/ 	.short	(.L_29 - .L_28)
.L_28:
        /*003c*/ 	.word	0x00000000
        /*0040*/ 	.short	0x0004
        /*0042*/ 	.short	0x0020
        /*0044*/ 	.byte	0x00, 0xf5, 0x21, 0x00


	//----- nvinfo : EIATTR_KPARAM_INFO
	.align		4
.L_29:
        /*0048*/ 	.byte	0x04, 0x17
        /*004a*/ 	.short	(.L_31 - .L_30)
.L_30:
        /*004c*/ 	.word	0x00000000
        /*0050*/ 	.short	0x0003
        /*0052*/ 	.short	0x0018
        /*0054*/ 	.byte	0x00, 0xf5, 0x21, 0x00


	//----- nvinfo : EIATTR_KPARAM_INFO
	.align		4
.L_31:
        /*0058*/ 	.byte	0x04, 0x17
        /*005a*/ 	.short	(.L_33 - .L_32)
.L_32:
        /*005c*/ 	.word	0x00000000
        /*0060*/ 	.short	0x0002
        /*0062*/ 	.short	0x0010
        /*0064*/ 	.byte	0x00, 0xf5, 0x21, 0x00


	//----- nvinfo : EIATTR_KPARAM_INFO
	.align		4
.L_33:
        /*0068*/ 	.byte	0x04, 0x17
        /*006a*/ 	.short	(.L_35 - .L_34)
.L_34:
        /*006c*/ 	.word	0x00000000
        /*0070*/ 	.short	0x0001
        /*0072*/ 	.short	0x0008
        /*0074*/ 	.byte	0x00, 0xf5, 0x21, 0x00


	//----- nvinfo : EIATTR_KPARAM_INFO
	.align		4
.L_35:
        /*0078*/ 	.byte	0x04, 0x17
        /*007a*/ 	.short	(.L_37 - .L_36)
.L_36:
        /*007c*/ 	.word	0x00000000
        /*0080*/ 	.short	0x0000
        /*0082*/ 	.short	0x0000
        /*0084*/ 	.byte	0x00, 0xf0, 0x21, 0x00


	//----- nvinfo : EIATTR_SPARSE_MMA_MASK
	.align		4
.L_37:
        /*0088*/ 	.byte	0x03, 0x50
        /*008a*/ 	.short	0x0000


	//----- nvinfo : EIATTR_MAXREG_COUNT
	.align		4
        /*008c*/ 	.byte	0x03, 0x1b
        /*008e*/ 	.short	0x00ff


	//----- nvinfo : EIATTR_NUM_BARRIERS
	.align		4
        /*0090*/ 	.byte	0x02, 0x4c
        /*0092*/ 	.byte	0x01
	.zero		1


	//----- nvinfo : EIATTR_MERCURY_ISA_VERSION
	.align		4
        /*0094*/ 	.byte	0x03, 0x5f
        /*0096*/ 	.short	0x0101


	//----- nvinfo : EIATTR_VRC_CTA_INIT_COUNT
	.align		4
        /*0098*/ 	.byte	0x02, 0x4a
	.zero		1
	.zero		1


	//----- nvinfo : EIATTR_EXIT_INSTR_OFFSETS
	.align		4
        /*009c*/ 	.byte	0x04, 0x1c
        /*009e*/ 	.short	(.L_39 - .L_38)


	//   ....[0]....
.L_38:
        /*00a0*/ 	.word	0x00002020


	//----- nvinfo : EIATTR_CRS_STACK_SIZE
	.align		4
.L_39:
        /*00a4*/ 	.byte	0x04, 0x1e
        /*00a6*/ 	.short	(.L_41 - .L_40)
.L_40:
        /*00a8*/ 	.word	0x00000000


	//----- nvinfo : EIATTR_CBANK_PARAM_SIZE
	.align		4
.L_41:
        /*00ac*/ 	.byte	0x03, 0x19
        /*00ae*/ 	.short	0x003c


	//----- nvinfo : EIATTR_PARAM_CBANK
	.align		4
        /*00b0*/ 	.byte	0x04, 0x0a
        /*00b2*/ 	.short	(.L_43 - .L_42)
	.align		4
.L_42:
        /*00b4*/ 	.word	index@(.nv.constant0._Z6lmsSimILi391EEvdPdS0_S0_S0_S0_S0_i)
        /*00b8*/ 	.short	0x0380
        /*00ba*/ 	.short	0x003c


	//----- nvinfo : EIATTR_SW_WAR
	.align		4
.L_43:
        /*00bc*/ 	.byte	0x04, 0x36
        /*00be*/ 	.short	(.L_45 - .L_44)
.L_44:
        /*00c0*/ 	.word	0x00000008
.L_45:


//--------------------- .nv.info._Z8colorSimILi391EEvdPdS0_S0_S0_S0_S0_iPi --------------------------
	.section	.nv.info._Z8colorSimILi391EEvdPdS0_S0_S0_S0_S0_iPi,"",@"SHT_CUDA_INFO"
	.sectionflags	@""
	.align	4


	//----- nvinfo : EIATTR_CUDA_API_VERSION
	.align		4
        /*0000*/ 	.byte	0x04, 0x37
        /*0002*/ 	.short	(.L_47 - .L_46)
.L_46:
        /*0004*/ 	.word	0x00000082


	//----- nvinfo : EIATTR_KPARAM_INFO
	.align		4
.L_47:
        /*0008*/ 	.byte	0x04, 0x17
        /*000a*/ 	.short	(.L_49 - .L_48)
.L_48:
        /*000c*/ 	.word	0x00000000
        /*0010*/ 	.short	0x0008
        /*0012*/ 	.short	0x0040
        /*0014*/ 	.byte	0x00, 0xf5, 0x21, 0x00


	//----- nvinfo : EIATTR_KPARAM_INFO
	.align		4
.L_49:
        /*0018*/ 	.byte	0x04, 0x17
        /*001a*/ 	.short	(.L_51 - .L_50)
.L_50:
        /*001c*/ 	.word	0x00000000
        /*0020*/ 	.short	0x0007
        /*0022*/ 	.short	0x0038
        /*0024*/ 	.byte	0x00, 0xf0, 0x11, 0x00


	//----- nvinfo : EIATTR_KPARAM_INFO
	.align		4
.L_51:
        /*0028*/ 	.byte	0x04, 0x17
        /*002a*/ 	.short	(.L_53 - .L_52)
.L_52:
        /*002c*/ 	.word	0x00000000
        /*0030*/ 	.short	0x0006
        /*0032*/ 	.short	0x0030
        /*0034*/ 	.byte	0x00, 0xf5, 0x21, 0x00


	//----- nvinfo : EIATTR_KPARAM_INFO
	.align		4
.L_53:
        /*0038*/ 	.byte	0x04, 0x17
        /*003a*/ 	.short	(.L_55 - .L_54)
.L_54:
        /*003c*/ 	.word	0x00000000
        /*0040*/ 	.short	0x0005
        /*0042*/ 	.short	0x0028
        /*0044*/ 	.byte	0x00, 0xf5, 0x21, 0x00


	//----- nvinfo : EIATTR_KPARAM_INFO
	.align		4
.L_55:
        /*0048*/ 	.byte	0x04, 0x17
        /*004a*/ 	.short	(.L_57 - .L_56)
.L_56:
        /*004c*/ 	.word	0x00000000
        /*0050*/ 	.short	0x0004
        /*0052*/ 	.short	0x0020
        /*0054*/ 	.byte	0x00, 0xf5, 0x21, 0x00


	//----- nvinfo : EIATTR_KPARAM_INFO
	.align		4
.L_57:
        /*0058*/ 	.byte	0x04, 0x17
        /*005a*/ 	.short	(.L_59 - .L_58)
.L_58:
        /*005c*/ 	.word	0x00000000
        /*0060*/ 	.short	0x0003
        /*0062*/ 	.short	0x0018
        /*0064*/ 	.byte	0x00, 0xf5, 0x21, 0x00


	//----- nvinfo : EIATTR_KPARAM_INFO
	.align		4
.L_59:
        /*0068*/ 	.byte	0x04, 0x17
        /*006a*/ 	.short	(.L_61 - .L_60)
.L_60:
        /*006c*/ 	.word	0x00000000
        /*0070*/ 	.short	0x0002
        /*0072*/ 	.short	0x0010
        /*0074*/ 	.byte	0x00, 0xf5, 0x21, 0x00


	//----- nvinfo : EIATTR_KPARAM_INFO
	.align		4
.L_61:
        /*0078*/ 	.byte	0x04, 0x17
        /*007a*/ 	.short	(.L_63 - .L_62)
.L_62:
        /*007c*/ 	.word	0x00000000
        /*0080*/ 	.short	0x0001
        /*0082*/ 	.short	0x0008
        /*0084*/ 	.byte	0x00, 0xf5, 0x21, 0x00


	//----- nvinfo : EIATTR_KPARAM_INFO
	.align		4
.L_63:
        /*0088*/ 	.byte	0x04, 0x17
        /*008a*/ 	.short	(.L_65 - .L_64)
.L_64:
        /*008c*/ 	.word	0x00000000
        /*0090*/ 	.short	0x0000
        /*0092*/ 	.short	0x0000
        /*0094*/ 	.byte	0x00, 0xf0, 0x21, 0x00


	//----- nvinfo : EIATTR_SPARSE_MMA_MASK
	.align		4
.L_65:
        /*0098*/ 	.byte	0x03, 0x50
        /*009a*/ 	.short	0x0000


	//----- nvinfo : EIATTR_MAXREG_COUNT
	.align		4
        /*009c*/ 	.byte	0x03, 0x1b
        /*009e*/ 	.short	0x00ff


	//----- nvinfo : EIATTR_NUM_BARRIERS
	.align		4
        /*00a0*/ 	.byte	0x02, 0x4c
        /*00a2*/ 	.byte	0x01
	.zero		1


	//----- nvinfo : EIATTR_MERCURY_ISA_VERSION
	.align		4
        /*00a4*/ 	.byte	0x03, 0x5f
        /*00a6*/ 	.short	0x0101


	//----- nvinfo : EIATTR_VRC_CTA_INIT_COUNT
	.align		4
        /*00a8*/ 	.byte	0x02, 0x4a
	.zero		1
	.zero		1


	//----- nvinfo : EIATTR_EXIT_INSTR_OFFSETS
	.align		4
        /*00ac*/ 	.byte	0x04, 0x1c
        /*00ae*/ 	.short	(.L_67 - .L_66)


	//   ....[0]....
.L_66:
        /*00b0*/ 	.word	0x00002670


	//----- nvinfo : EIATTR_CRS_STACK_SIZE
	.align		4
.L_67:
        /*00b4*/ 	.byte	0x04, 0x1e
        /*00b6*/ 	.short	(.L_69 - .L_68)
.L_68:
        /*00b8*/ 	.word	0x00000000


	//----- nvinfo : EIATTR_CBANK_PARAM_SIZE
	.align		4
.L_69:
        /*00bc*/ 	.byte	0x03, 0x19
        /*00be*/ 	.short	0x0048


	//----- nvinfo : EIATTR_PARAM_CBANK
	.align		4
        /*00c0*/ 	.byte	0x04, 0x0a
        /*00c2*/ 	.short	(.L_71 - .L_70)
	.align		4
.L_70:
        /*00c4*/ 	.word	index@(.nv.constant0._Z8colorSimILi391EEvdPdS0_S0_S0_S0_S0_iPi)
        /*00c8*/ 	.short	0x0380
        /*00ca*/ 	.short	0x0048


	//----- nvinfo : EIATTR_SW_WAR
	.align		4
.L_71:
        /*00cc*/ 	.byte	0x04, 0x36
        /*00ce*/ 	.short	(.L_73 - .L_72)
.L_72:
        /*00d0*/ 	.word	0x00000008
.L_73:


//--------------------- .nv.callgraph             --------------------------
	.section	.nv.callgraph,"",@"SHT_CUDA_CALLGRAPH"
	.align	4
	.sectionentsize	8
	.align		4
        /*0000*/ 	.word	0x00000000
	.align		4
        /*0004*/ 	.word	0xffffffff
	.align		4
        /*0008*/ 	.word	0x00000000
	.align		4
        /*000c*/ 	.word	0xfffffffe
	.align		4
        /*0010*/ 	.word	0x00000000
	.align		4
        /*0014*/ 	.word	0xfffffffd
	.align		4
        /*0018*/ 	.word	0x00000000
	.align		4
        /*001c*/ 	.word	0xfffffffc


//--------------------- .text._Z6lmsSimILi391EEvdPdS0_S0_S0_S0_S0_i --------------------------
	.section	.text._Z6lmsSimILi391EEvdPdS0_S0_S0_S0_S0_i,"ax",@progbits
	.align	128
        .global         _Z6lmsSimILi391EEvdPdS0_S0_S0_S0_S0_i
        .type           _Z6lmsSimILi391EEvdPdS0_S0_S0_S0_S0_i,@function
        .size           _Z6lmsSimILi391EEvdPdS0_S0_S0_S0_S0_i,(.L_x_93 - _Z6lmsSimILi391EEvdPdS0_S0_S0_S0_S0_i)
        .other          _Z6lmsSimILi391EEvdPdS0_S0_S0_S0_S0_i,@"STO_CUDA_ENTRY STV_DEFAULT"
_Z6lmsSimILi391EEvdPdS0_S0_S0_S0_S0_i:
.text._Z6lmsSimILi391EEvdPdS0_S0_S0_S0_S0_i:
[----:B------:R-:W-:Y:S01]  /*0000*/  LDC R1, c[0x0][0x37c] ;  /* 0x0000df00ff017b82 */ /* 0x000fe20000000800 */
[----:B------:R-:W0:Y:S07]  /*0010*/  S2R R0, SR_TID.X ;  /* 0x0000000000007919 */ /* 0x000e2e0000002100 */
[----:B------:R-:W1:Y:S01]  /*0020*/  S2UR UR6, SR_CgaCtaId ;  /* 0x00000000000679c3 */ /* 0x000e620000008800 */
[----:B------:R-:W-:Y:S01]  /*0030*/  UMOV UR4, 0x400 ;  /* 0x0000040000047882 */ /* 0x000fe20000000000 */
[----:B------:R-:W-:Y:S01]  /*0040*/  BSSY.RECONVERGENT B0, `(.L_x_0) ;  /* 0x0000047000007945 */ /* 0x000fe20003800200 */
[----:B------:R-:W-:-:S04]  /*0050*/  UIADD3 UR5, UPT, UPT, UR4, 0x24e0, URZ ;  /* 0x000024e004057890 */ /* 0x000fc8000fffe0ff */
[----:B-1----:R-:W-:Y:S02]  /*0060*/  ULEA UR5, UR6, UR5, 0x18 ;  /* 0x0000000506057291 */ /* 0x002fe4000f8ec0ff */
[----:B------:R-:W-:-:S04]  /*0070*/  ULEA UR4, UR6, UR4, 0x18 ;  /* 0x0000000406047291 */ /* 0x000fc8000f8ec0ff */
[C---:B0-----:R-:W-:Y:S02]  /*0080*/  LEA R2, R0.reuse, UR5, 0x3 ;  /* 0x0000000500027c11 */ /* 0x041fe4000f8e18ff */
[----:B------:R-:W-:-:S03]  /*0090*/  ISETP.NE.AND P0, PT, R0, RZ, PT ;  /* 0x000000ff0000720c */ /* 0x000fc60003f05270 */
[----:B------:R-:W-:Y:S04]  /*00a0*/  STS.64 [UR4+0x24d8], RZ ;  /* 0x0024d8ffff007988 */ /* 0x000fe80008000a04 */
[----:B------:R0:W-:Y:S06]  /*00b0*/  STS.64 [R2], RZ ;  /* 0x000000ff02007388 */ /* 0x0001ec0000000a00 */
[----:B------:R-:W-:Y:S05]  /*00c0*/  @P0 BRA `(.L_x_1) ;  /* 0x0000000000f80947 */ /* 0x000fea0003800000 */
[----:B------:R-:W1:Y:S01]  /*00d0*/  S2UR UR6, SR_CTAID.X ;  /* 0x00000000000679c3 */ /* 0x000e620000002500 */
[----:B------:R-:W2:Y:S01]  /*00e0*/  LDCU.64 UR8, c[0x0][0x380] ;  /* 0x00007000ff0877ac */ /* 0x000ea20008000a00 */
[----:B------:R-:W-:Y:S02]  /*00f0*/  CS2R R8, SRZ ;  /* 0x0000000000087805 */ /* 0x000fe4000001ff00 */
[----:B------:R-:W-:Y:S02]  /*0100*/  CS2R R10, SRZ ;  /* 0x00000000000a7805 */ /* 0x000fe4000001ff00 */
[----:B------:R-:W-:Y:S01]  /*0110*/  CS2R R12, SRZ ;  /* 0x00000000000c7805 */ /* 0x000fe2000001ff00 */
[----:B------:R-:W-:Y:S01]  /*0120*/  IMAD.MOV.U32 R14, RZ, RZ, RZ ;  /* 0x000000ffff0e7224 */ /* 0x000fe200078e00ff */
[----:B-1----:R-:W2:Y:S02]  /*0130*/  I2F.F64.U32 R4, UR6 ;  /* 0x0000000600047d12 */ /* 0x002ea40008201800 */
[----:B--2---:R-:W-:-:S08]  /*0140*/  DADD R4, R4, UR8 ;  /* 0x0000000804047e29 */ /* 0x004fd00008000000 */
[C---:B------:R-:W-:Y:S02]  /*0150*/  DADD R6, R4.reuse, -512 ;  /* 0xc080000004067429 */ /* 0x040fe40000000000 */
[----:B------:R-:W-:-:S06]  /*0160*/  DSETP.GE.AND P5, PT, R4, 512, PT ;  /* 0x408000000400742a */ /* 0x000fcc0003fa6000 */
[----:B------:R-:W-:Y:S02]  /*0170*/  SEL R3, RZ, 0x1, !P5 ;  /* 0x00000001ff037807 */ /* 0x000fe40006800000 */
[----:B------:R-:W-:Y:S01]  /*0180*/  FSEL R4, R6, R4, P5 ;  /* 0x0000000406047208 */ /* 0x000fe20002800000 */
[----:B------:R-:W-:Y:S01]  /*0190*/  IMAD.MOV.U32 R6, RZ, RZ, RZ ;  /* 0x000000ffff067224 */ /* 0x000fe200078e00ff */
[----:B------:R-:W-:Y:S01]  /*01a0*/  FSEL R5, R7, R5, P5 ;  /* 0x0000000507057208 */ /* 0x000fe20002800000 */
[----:B------:R1:W-:Y:S04]  /*01b0*/  STS [UR4], R3 ;  /* 0x00000003ff007988 */ /* 0x0003e80008000804 */
[----:B------:R2:W-:Y:S01]  /*01c0*/  STS.64 [UR4+0x28], R4 ;  /* 0x00002804ff007988 */ /* 0x0005e20008000a04 */
[----:B------:R-:W-:Y:S01]  /*01d0*/  DSETP.GE.AND P6, PT, R4, 256, PT ;  /* 0x407000000400742a */ /* 0x000fe20003fc6000 */
[----:B-1----:R-:W-:-:S13]  /*01e0*/  IMAD.MOV.U32 R3, RZ, RZ, RZ ;  /* 0x000000ffff037224 */ /* 0x002fda00078e00ff */
[----:B--2---:R-:W-:Y:S01]  /*01f0*/  @P6 DADD R4, R4, -256 ;  /* 0xc070000004046429 */ /* 0x004fe20000000000 */
[----:B------:R-:W-:-:S05]  /*0200*/  @P6 IMAD.MOV.U32 R6, RZ, RZ, 0x1 ;  /* 0x00000001ff066424 */ /* 0x000fca00078e00ff */
[----:B------:R-:W-:Y:S02]  /*0210*/  STS [UR4+0x4], R6 ;  /* 0x00000406ff007988 */ /* 0x000fe40008000804 */
[----:B------:R-:W-:Y:S02]  /*0220*/  DSETP.GE.AND P1, PT, R4, 128, PT ;  /* 0x406000000400742a */ /* 0x000fe40003f26000 */
[----:B------:R1:W-:-:S12]  /*0230*/  @P6 STS.64 [UR4+0x28], R4 ;  /* 0x00002804ff006988 */ /* 0x0003d80008000a04 */
[----:B-1----:R-:W-:Y:S01]  /*0240*/  @P1 DADD R4, R4, -128 ;  /* 0xc060000004041429 */ /* 0x002fe20000000000 */
        /* <DEDUP_REMOVED lines=31> */
[----:B------:R1:W-:Y:S02]  /*0440*/  STS [UR4+0x20], R13 ;  /* 0x0000200dff007988 */ /* 0x0003e40008000804 */
[----:B------:R-:W-:Y:S02]  /*0450*/  DSETP.GE.AND P2, PT, R4, 1, PT ;  /* 0x3ff000000400742a */ /* 0x000fe40003f46000 */
[----:B------:R1:W-:-:S12]  /*0460*/  @P1 STS.64 [UR4+0x28], R4 ;  /* 0x00002804ff001988 */ /* 0x0003d80008000a04 */
[----:B------:R-:W-:Y:S01]  /*0470*/  @P2 DADD R6, R4, -1 ;  /* 0xbff0000004062429 */ /* 0x000fe20000000000 */
[----:B------:R-:W-:-:S05]  /*0480*/  @P2 IMAD.MOV.U32 R14, RZ, RZ, 0x1 ;  /* 0x00000001ff0e2424 */ /* 0x000fca00078e00ff */
[----:B------:R1:W-:Y:S04]  /*0490*/  STS [UR4+0x24], R14 ;  /* 0x0000240eff007988 */ /* 0x0003e80008000804 */
[----:B------:R1:W-:Y:S02]  /*04a0*/  @P2 STS.64 [UR4+0x28], R6 ;  /* 0x00002806ff002988 */ /* 0x0003e40008000a04 */
.L_x_1:
[----:B------:R-:W-:Y:S05]  /*04b0*/  BSYNC.RECONVERGENT B0 ;  /* 0x0000000000007941 */ /* 0x000fea0003800200 */
.L_x_0:
[----:B------:R-:W-:Y:S08]  /*04c0*/  BAR.SYNC.DEFER_BLOCKING 0x0 ;  /* 0x0000000000007b1d */ /* 0x000ff00000010000 */
[----:B-1----:R-:W1:Y:S01]  /*04d0*/  LDC.64 R6, c[0x0][0x388] ;  /* 0x0000e200ff067b82 */ /* 0x002e620000000a00 */
[----:B------:R-:W2:Y:S01]  /*04e0*/  LDCU.64 UR8, c[0x0][0x358] ;  /* 0x00006b00ff0877ac */ /* 0x000ea20008000a00 */
[----:B------:R-:W3:Y:S01]  /*04f0*/  LDS R3, [UR4] ;  /* 0x00000004ff037984 */ /* 0x000ee20008000800 */
[----:B-1----:R-:W-:Y:S01]  /*0500*/  IMAD.WIDE.U32 R6, R0, 0x8, R6 ;  /* 0x0000000800067825 */ /* 0x002fe200078e0006 */
[----:B---3--:R-:W-:-:S13]  /*0510*/  ISETP.NE.AND P5, PT, R3, 0x1, PT ;  /* 0x000000010300780c */ /* 0x008fda0003fa5270 */
[----:B--2---:R-:W2:Y:S04]  /*0520*/  @!P5 LDG.E.64 R18, desc[UR8][R6.64] ;  /* 0x000000080612d981 */ /* 0x004ea8000c1e1b00 */
[----:B------:R-:W2:Y:S02]  /*0530*/  @!P5 LDS.64 R4, [R2] ;  /* 0x000000000204d984 */ /* 0x000ea40000000a00 */
[----:B--2---:R-:W-:-:S07]  /*0540*/  @!P5 DADD R4, R18, R4 ;  /* 0x000000001204d229 */ /* 0x004fce0000000004 */
[----:B------:R-:W-:Y:S04]  /*0550*/  @!P5 STS.64 [R2], R4 ;  /* 0x000000040200d388 */ /* 0x000fe80000000a00 */
[----:B------:R-:W1:Y:S02]  /*0560*/  LDS R3, [UR4+0x4] ;  /* 0x00000404ff037984 */ /* 0x000e640008000800 */
[----:B-1----:R-:W-:-:S13]  /*0570*/  ISETP.NE.AND P6, PT, R3, 0x1, PT ;  /* 0x000000010300780c */ /* 0x002fda0003fc5270 */
[----:B------:R-:W2:Y:S04]  /*0580*/  @!P6 LDG.E.64 R12, desc[UR8][R6.64+0xc38] ;  /* 0x000c3808060ce981 */ /* 0x000ea8000c1e1b00 */
        /* <DEDUP_REMOVED lines=25> */
[----:B--2---:R-:W-:Y:S01]  /*0720*/  @!P4 DADD R20, R16, R4 ;  /* 0x000000001014c229 */ /* 0x004fe20000000004 */
[----:B------:R-:W-:Y:S01]  /*0730*/  CS2R R4, SRZ ;  /* 0x0000000000047805 */ /* 0x000fe2000001ff00 */
[----:B------:R-:W-:-:S05]  /*0740*/  @!P5 DADD R4, RZ, R18 ;  /* 0x00000000ff04d229 */ /* 0x000fca0000000012 */
[----:B------:R-:W-:Y:S04]  /*0750*/  @!P4 STS.64 [R2], R20 ;  /* 0x000000140200c388 */ /* 0x000fe80000000a00 */
[----:B------:R-:W1:Y:S02]  /*0760*/  LDS R3, [UR4+0x18] ;  /* 0x00001804ff037984 */ /* 0x000e640008000800 */
[----:B-1----:R-:W-:-:S13]  /*0770*/  ISETP.NE.AND P5, PT, R3, 0x1, PT ;  /* 0x000000010300780c */ /* 0x002fda0003fa5270 */
[----:B------:R-:W2:Y:S01]  /*0780*/  @!P5 LDG.E.64 R18, desc[UR8][R6.64+0x4950] ;  /* 0x004950080612d981 */ /* 0x000ea2000c1e1b00 */
[----:B------:R-:W-:-:S03]  /*0790*/  @!P6 DADD R4, R4, R12 ;  /* 0x000000000404e229 */ /* 0x000fc6000000000c */
[----:B------:R-:W2:Y:S02]  /*07a0*/  @!P5 LDS.64 R22, [R2] ;  /* 0x000000000216d984 */ /* 0x000ea40000000a00 */
[----:B--2---:R-:W-:-:S07]  /*07b0*/  @!P5 DADD R22, R18, R22 ;  /* 0x000000001216d229 */ /* 0x004fce0000000016 */
        /* <DEDUP_REMOVED lines=18> */
[----:B------:R-:W-:Y:S01]  /*08e0*/  @!P3 DADD R4, R4, R14 ;  /* 0x000000000404b229 */ /* 0x000fe2000000000e */
[----:B------:R-:W-:Y:S02]  /*08f0*/  BSSY.RECONVERGENT B0, `(.L_x_2) ;  /* 0x0000033000007945 */ /* 0x000fe40003800200 */
[----:B------:R-:W2:Y:S05]  /*0900*/  @!P2 LDS.64 R20, [R2] ;  /* 0x000000000214a984 */ /* 0x000eaa0000000a00 */
[----:B------:R-:W-:-:S08]  /*0910*/  @!P4 DADD R4, R4, R16 ;  /* 0x000000000404c229 */ /* 0x000fd00000000010 */
[----:B------:R-:W-:-:S08]  /*0920*/  @!P5 DADD R4, R4, R18 ;  /* 0x000000000404d229 */ /* 0x000fd00000000012 */
[----:B------:R-:W-:-:S08]  /*0930*/  @!P6 DADD R4, R4, R12 ;  /* 0x000000000404e229 */ /* 0x000fd0000000000c */
[----:B------:R-:W-:Y:S02]  /*0940*/  @!P1 DADD R4, R4, R10 ;  /* 0x0000000004049229 */ /* 0x000fe4000000000a */
[----:B--2---:R-:W-:-:S06]  /*0950*/  @!P2 DADD R14, R8, R20 ;  /* 0x00000000080ea229 */ /* 0x004fcc0000000014 */
[----:B------:R-:W-:Y:S01]  /*0960*/  @!P2 DADD R4, R4, R8 ;  /* 0x000000000404a229 */ /* 0x000fe20000000008 */
[----:B------:R1:W-:Y:S01]  /*0970*/  @!P2 STS.64 [R2], R14 ;  /* 0x0000000e0200a388 */ /* 0x0003e20000000a00 */
[----:B------:R-:W-:Y:S06]  /*0980*/  BAR.SYNC.DEFER_BLOCKING 0x0 ;  /* 0x0000000000007b1d */ /* 0x000fec0000010000 */
[----:B------:R-:W-:Y:S05]  /*0990*/  @P0 BRA `(.L_x_3) ;  /* 0x0000000000a00947 */ /* 0x000fea0003800000 */
[----:B01----:R-:W0:Y:S01]  /*09a0*/  LDS.64 R2, [UR4+0x24d8] ;  /* 0x0024d804ff027984 */ /* 0x003e220008000a00 */
[----:B------:R-:W-:Y:S01]  /*09b0*/  UIADD3 UR6, UPT, UPT, UR5, 0x10, URZ ;  /* 0x0000001005067890 */ /* 0x000fe2000fffe0ff */
[----:B------:R-:W-:-:S11]  /*09c0*/  UMOV UR7, 0x10 ;  /* 0x0000001000077882 */ /* 0x000fd60000000000 */
.L_x_4:
[----:B-1----:R-:W0:Y:S01]  /*09d0*/  LDS.64 R6, [UR6+-0x10] ;  /* 0xfffff006ff067984 */ /* 0x002e220008000a00 */
[----:B------:R-:W-:Y:S01]  /*09e0*/  UISETP.NE.AND UP0, UPT, UR7, 0xc30, UPT ;  /* 0x00000c300700788c */ /* 0x000fe2000bf05270 */
[----:B0-----:R-:W-:-:S14]  /*09f0*/  DSETP.GEU.AND P0, PT, R2, R6, PT ;  /* 0x000000060200722a */ /* 0x001fdc0003f0e000 */
[----:B------:R-:W0:Y:S01]  /*0a00*/  @!P0 S2R R9, SR_CgaCtaId ;  /* 0x0000000000098919 */ /* 0x000e220000008800 */
[----:B------:R-:W-:Y:S01]  /*0a10*/  @!P0 MOV R8, 0x400 ;  /* 0x0000040000088802 */ /* 0x000fe20000000f00 */
[----:B------:R-:W-:Y:S02]  /*0a20*/  @!P0 IMAD.MOV.U32 R2, RZ, RZ, R6 ;  /* 0x000000ffff028224 */ /* 0x000fe400078e0006 */
[----:B------:R-:W-:Y:S01]  /*0a30*/  @!P0 IMAD.MOV.U32 R3, RZ, RZ, R7 ;  /* 0x000000ffff038224 */ /* 0x000fe200078e0007 */
[----:B0-----:R-:W-:-:S05]  /*0a40*/  @!P0 LEA R13, R9, R8, 0x18 ;  /* 0x00000008090d8211 */ /* 0x001fca00078ec0ff */
[----:B------:R-:W-:Y:S04]  /*0a50*/  @!P0 STS.64 [R13+0x24d8], R6 ;  /* 0x0024d8060d008388 */ /* 0x000fe80000000a00 */
[----:B------:R-:W0:Y:S02]  /*0a60*/  LDS.64 R8, [UR6+-0x8] ;  /* 0xfffff806ff087984 */ /* 0x000e240008000a00 */
[----:B0-----:R-:W-:-:S14]  /*0a70*/  DSETP.GEU.AND P0, PT, R2, R8, PT ;  /* 0x000000080200722a */ /* 0x001fdc0003f0e000 */
[----:B------:R-:W0:Y:S01]  /*0a80*/  @!P0 S2R R11, SR_CgaCtaId ;  /* 0x00000000000b8919 */ /* 0x000e220000008800 */
[----:B------:R-:W-:Y:S01]  /*0a90*/  @!P0 MOV R10, 0x400 ;  /* 0x00000400000a8802 */ /* 0x000fe20000000f00 */
[----:B------:R-:W-:Y:S02]  /*0aa0*/  @!P0 IMAD.MOV.U32 R2, RZ, RZ, R8 ;  /* 0x000000ffff028224 */ /* 0x000fe400078e0008 */
[----:B------:R-:W-:Y:S01]  /*0ab0*/  @!P0 IMAD.MOV.U32 R3, RZ, RZ, R9 ;  /* 0x000000ffff038224 */ /* 0x000fe200078e0009 */
[----:B0-----:R-:W-:-:S05]  /*0ac0*/  @!P0 LEA R15, R11, R10, 0x18 ;  /* 0x0000000a0b0f8211 */ /* 0x001fca00078ec0ff */
[----:B------:R-:W-:Y:S04]  /*0ad0*/  @!P0 STS.64 [R15+0x24d8], R8 ;  /* 0x0024d8080f008388 */ /* 0x000fe80000000a00 */
[----:B------:R-:W0:Y:S02]  /*0ae0*/  LDS.64 R10, [UR6] ;  /* 0x00000006ff0a7984 */ /* 0x000e240008000a00 */
[----:B0-----:R-:W-:-:S14]  /*0af0*/  DSETP.GEU.AND P0, PT, R2, R10, PT ;  /* 0x0000000a0200722a */ /* 0x001fdc0003f0e000 */
[----:B------:R-:W0:Y:S01]  /*0b00*/  @!P0 S2R R7, SR_CgaCtaId ;  /* 0x0000000000078919 */ /* 0x000e220000008800 */
[----:B------:R-:W-:Y:S01]  /*0b10*/  @!P0 MOV R6, 0x400 ;  /* 0x0000040000068802 */ /* 0x000fe20000000f00 */
[----:B------:R-:W-:Y:S02]  /*0b20*/  @!P0 IMAD.MOV.U32 R2, RZ, RZ, R10 ;  /* 0x000000ffff028224 */ /* 0x000fe400078e000a */
[----:B------:R-:W-:Y:S01]  /*0b30*/  @!P0 IMAD.MOV.U32 R3, RZ, RZ, R11 ;  /* 0x000000ffff038224 */ /* 0x000fe200078e000b */
[----:B0-----:R-:W-:-:S05]  /*0b40*/  @!P0 LEA R7, R7, R6, 0x18 ;  /* 0x0000000607078211 */ /* 0x001fca00078ec0ff */
[----:B------:R2:W-:Y:S01]  /*0b50*/  @!P0 STS.64 [R7+0x24d8], R10 ;  /* 0x0024d80a07008388 */ /* 0x0005e20000000a00 */
[----:B------:R-:W-:Y:S05]  /*0b60*/  BRA.U !UP0, `(.L_x_3) ;  /* 0x00000001082c7547 */ /* 0x000fea000b800000 */
[----:B--2---:R-:W0:Y:S01]  /*0b70*/  LDS.64 R6, [UR6+0x8] ;  /* 0x00000806ff067984 */ /* 0x004e220008000a00 */
[----:B------:R-:W-:Y:S02]  /*0b80*/  UIADD3 UR7, UPT, UPT, UR7, 0x20, URZ ;  /* 0x0000002007077890 */ /* 0x000fe4000fffe0ff */
[----:B------:R-:W-:Y:S01]  /*0b90*/  UIADD3 UR6, UPT, UPT, UR6, 0x20, URZ ;  /* 0x0000002006067890 */ /* 0x000fe2000fffe0ff */
[----:B0-----:R-:W-:-:S14]  /*0ba0*/  DSETP.GEU.AND P0, PT, R2, R6, PT ;  /* 0x000000060200722a */ /* 0x001fdc0003f0e000 */
[----:B------:R-:W0:Y:S01]  /*0bb0*/  @!P0 S2R R9, SR_CgaCtaId ;  /* 0x0000000000098919 */ /* 0x000e220000008800 */
[----:B------:R-:W-:Y:S01]  /*0bc0*/  @!P0 MOV R8, 0x400 ;  /* 0x0000040000088802 */ /* 0x000fe20000000f00 */
[----:B------:R-:W-:Y:S02]  /*0bd0*/  @!P0 IMAD.MOV.U32 R2, RZ, RZ, R6 ;  /* 0x000000ffff028224 */ /* 0x000fe400078e0006 */
[----:B------:R-:W-:Y:S01]  /*0be0*/  @!P0 IMAD.MOV.U32 R3, RZ, RZ, R7 ;  /* 0x000000ffff038224 */ /* 0x000fe200078e0007 */
[----:B0-----:R-:W-:-:S05]  /*0bf0*/  @!P0 LEA R9, R9, R8, 0x18 ;  /* 0x0000000809098211 */ /* 0x001fca00078ec0ff */
[----:B------:R1:W-:Y:S01]  /*0c00*/  @!P0 STS.64 [R9+0x24d8], R6 ;  /* 0x0024d80609008388 */ /* 0x0003e20000000a00 */
[----:B------:R-:W-:Y:S05]  /*0c10*/  BRA `(.L_x_4) ;  /* 0xfffffffc006c7947 */ /* 0x000fea000383ffff */
.L_x_3:
[----:B------:R-:W-:Y:S05]  /*0c20*/  BSYNC.RECONVERGENT B0 ;  /* 0x0000000000007941 */ /* 0x000fea0003800200 */
.L_x_2:
[----:B------:R-:W3:Y:S08]  /*0c30*/  S2UR UR5, SR_CgaCtaId ;  /* 0x00000000000579c3 */ /* 0x000ef00000008800 */
[----:B------:R-:W-:Y:S06]  /*0c40*/  BAR.SYNC.DEFER_BLOCKING 0x0 ;  /* 0x0000000000007b1d */ /* 0x000fec0000010000 */
[----:B------:R-:W-:-:S02]  /*0c50*/  UMOV UR4, 0x400 ;  /* 0x0000040000047882 */ /* 0x000fc40000000000 */
[----:B---3--:R-:W-:-:S09]  /*0c60*/  ULEA UR4, UR5, UR4, 0x18 ;  /* 0x0000000405047291 */ /* 0x008fd2000f8ec0ff */
[----:B------:R-:W3:Y:S02]  /*0c70*/  LDS.64 R8, [UR4+0x24d8] ;  /* 0x0024d804ff087984 */ /* 0x000ee40008000a00 */
[----:B---3--:R-:W-:-:S14]  /*0c80*/  DSETP.GE.AND P0, PT, R8, 1, PT ;  /* 0x3ff000000800742a */ /* 0x008fdc0003f06000 */
[----:B------:R-:W-:Y:S05]  /*0c90*/  @!P0 BRA `(.L_x_5) ;  /* 0x00000000005c8947 */ /* 0x000fea0003800000 */
[----:B------:R-:W2:Y:S01]  /*0ca0*/  MUFU.RCP64H R3, R9 ;  /* 0x0000000900037308 */ /* 0x000ea20000001800 */
[----:B01----:R-:W-:Y:S01]  /*0cb0*/  IMAD.MOV.U32 R2, RZ, RZ, 0x1 ;  /* 0x00000001ff027424 */ /* 0x003fe200078e00ff */
[----:B------:R-:W-:Y:S01]  /*0cc0*/  FSETP.GEU.AND P1, PT, |R5|, 6.5827683646048100446e-37, PT ;  /* 0x036000000500780b */ /* 0x000fe20003f2e200 */
[----:B------:R-:W-:Y:S04]  /*0cd0*/  BSSY.RECONVERGENT B0, `(.L_x_6) ;  /* 0x0000010000007945 */ /* 0x000fe80003800200 */
[----:B--2---:R-:W-:-:S08]  /*0ce0*/  DFMA R6, -R8, R2, 1 ;  /* 0x3ff000000806742b */ /* 0x004fd00000000102 */
[----:B------:R-:W-:-:S08]  /*0cf0*/  DFMA R6, R6, R6, R6 ;  /* 0x000000060606722b */ /* 0x000fd00000000006 */
[----:B------:R-:W-:-:S08]  /*0d00*/  DFMA R6, R2, R6, R2 ;  /* 0x000000060206722b */ /* 0x000fd00000000002 */
[----:B------:R-:W-:-:S08]  /*0d10*/  DFMA R2, -R8, R6, 1 ;  /* 0x3ff000000802742b */ /* 0x000fd00000000106 */
[----:B------:R-:W-:-:S08]  /*0d20*/  DFMA R2, R6, R2, R6 ;  /* 0x000000020602722b */ /* 0x000fd00000000006 */
[----:B------:R-:W-:-:S08]  /*0d30*/  DMUL R6, R4, R2 ;  /* 0x0000000204067228 */ /* 0x000fd00000000000 */
[----:B------:R-:W-:-:S08]  /*0d40*/  DFMA R10, -R8, R6, R4 ;  /* 0x00000006080a722b */ /* 0x000fd00000000104 */
[----:B------:R-:W-:-:S10]  /*0d50*/  DFMA R2, R2, R10, R6 ;  /* 0x0000000a0202722b */ /* 0x000fd40000000006 */
[----:B------:R-:W-:-:S05]  /*0d60*/  FFMA R6, RZ, R9, R3 ;  /* 0x00000009ff067223 */ /* 0x000fca0000000003 */
[----:B------:R-:W-:-:S13]  /*0d70*/  FSETP.GT.AND P0, PT, |R6|, 1.469367938527859385e-39, PT ;  /* 0x001000000600780b */ /* 0x000fda0003f04200 */
[----:B------:R-:W-:Y:S05]  /*0d80*/  @P0 BRA P1, `(.L_x_7) ;  /* 0x0000000000100947 */ /* 0x000fea0000800000 */
[----:B------:R-:W-:-:S07]  /*0d90*/  MOV R2, 0xdb0 ;  /* 0x00000db000027802 */ /* 0x000fce0000000f00 */
[----:B------:R-:W-:Y:S05]  /*0da0*/  CALL.REL.NOINC `($__internal_0_$__cuda_sm20_div_rn_f64_full) ;  /* 0x0000001000a07944 */ /* 0x000fea0003c00000 */
[----:B------:R-:W-:Y:S02]  /*0db0*/  IMAD.MOV.U32 R2, RZ, RZ, R14 ;  /* 0x000000ffff027224 */ /* 0x000fe400078e000e */
[----:B------:R-:W-:-:S07]  /*0dc0*/  IMAD.MOV.U32 R3, RZ, RZ, R15 ;  /* 0x000000ffff037224 */ /* 0x000fce00078e000f */
.L_x_7:
[----:B------:R-:W-:Y:S05]  /*0dd0*/  BSYNC.RECONVERGENT B0 ;  /* 0x0000000000007941 */ /* 0x000fea0003800200 */
.L_x_6:
[----:B------:R-:W-:Y:S01]  /*0de0*/  UMOV UR4, 0x7ae147ae ;  /* 0x7ae147ae00047882 */ /* 0x000fe20000000000 */
[----:B------:R-:W-:Y:S02]  /*0df0*/  UMOV UR5, 0x3fefae14 ;  /* 0x3fefae1400057882 */ /* 0x000fe40000000000 */
[----:B------:R-:W-:-:S11]  /*0e00*/  DMUL R4, R2, UR4 ;  /* 0x0000000402047c28 */ /* 0x000fd60008000000 */
.L_x_5:
[----:B--2---:R-:W2:Y:S01]  /*0e10*/  S2R R11, SR_CgaCtaId ;  /* 0x00000000000b7919 */ /* 0x004ea20000008800 */
[----:B------:R-:W3:Y:S01]  /*0e20*/  S2UR UR4, SR_CTAID.X ;  /* 0x00000000000479c3 */ /* 0x000ee20000002500 */
[----:B------:R-:W-:Y:S01]  /*0e30*/  MOV R10, 0x400 ;  /* 0x00000400000a7802 */ /* 0x000fe20000000f00 */
[----:B------:R-:W-:-:S06]  /*0e40*/  DSETP.GT.AND P0, PT, |R4|, 1, PT ;  /* 0x3ff000000400742a */ /* 0x000fcc0003f04200 */
[----:B------:R-:W-:Y:S01]  /*0e50*/  BAR.SYNC.DEFER_BLOCKING 0x0 ;  /* 0x0000000000007b1d */ /* 0x000fe20000010000 */
[----:B------:R-:W-:Y:S01]  /*0e60*/  CS2R R34, SRZ ;  /* 0x0000000000227805 */ /* 0x000fe2000001ff00 */
[----:B------:R-:W-:Y:S01]  /*0e70*/  VIADD R10, R10, 0x30 ;  /* 0x000000300a0a7836 */ /* 0x000fe20000000000 */
[----:B------:R-:W-:-:S05]  /*0e80*/  SEL R20, RZ, 0x7ff00000, !P0 ;  /* 0x7ff00000ff147807 */ /* 0x000fca0004000000 */
[----:B01----:R-:W0:Y:S01]  /*0e90*/  LDC.64 R2, c[0x0][0x390] ;  /* 0x0000e400ff027b82 */ /* 0x003e220000000a00 */
[----:B------:R-:W1:Y:S07]  /*0ea0*/  LDCU UR10, c[0x0][0x3b8] ;  /* 0x00007700ff0a77ac */ /* 0x000e6e0008000800 */
[----:B------:R-:W4:Y:S01]  /*0eb0*/  LDC.64 R6, c[0x0][0x398] ;  /* 0x0000e600ff067b82 */ /* 0x000f220000000a00 */
[----:B---3--:R-:W-:-:S07]  /*0ec0*/  UIMAD UR4, UR4, 0x12c, URZ ;  /* 0x0000012c040478a4 */ /* 0x008fce000f8e02ff */
[----:B------:R-:W3:Y:S01]  /*0ed0*/  LDC.64 R8, c[0x0][0x3a0] ;  /* 0x0000e800ff087b82 */ /* 0x000ee20000000a00 */
[----:B------:R-:W-:Y:S01]  /*0ee0*/  IMAD.U32 R21, RZ, RZ, UR4 ;  /* 0x00000004ff157e24 */ /* 0x000fe2000f8e00ff */
[----:B--2---:R-:W-:Y:S01]  /*0ef0*/  LEA R11, R11, R10, 0x18 ;  /* 0x0000000a0b0b7211 */ /* 0x004fe200078ec0ff */
[----:B------:R-:W-:Y:S01]  /*0f00*/  UMOV UR4, URZ ;  /* 0x000000ff00047c82 */ /* 0x000fe20008000000 */
[----:B0-----:R-:W-:-:S04]  /*0f10*/  IMAD.WIDE.U32 R2, R0, 0x8, R2 ;  /* 0x0000000800027825 */ /* 0x001fc800078e0002 */
[C---:B------:R-:W-:Y:S02]  /*0f20*/  IMAD R22, R0.reuse, 0x18, R11 ;  /* 0x0000001800167824 */ /* 0x040fe400078e020b */
[----:B----4-:R-:W-:-:S04]  /*0f30*/  IMAD.WIDE.U32 R6, R0, 0x8, R6 ;  /* 0x0000000800067825 */ /* 0x010fc800078e0006 */
[----:B-1-3--:R-:W-:-:S07]  /*0f40*/  IMAD.WIDE.U32 R8, R0, 0x8, R8 ;  /* 0x0000000800087825 */ /* 0x00afce00078e0008 */
.L_x_34:
[----:B0-234-:R0:W5:Y:S04]  /*0f50*/  LDG.E.64 R10, desc[UR8][R2.64] ;  /* 0x00000008020a7981 */ /* 0x01d168000c1e1b00 */
[----:B------:R0:W5:Y:S01]  /*0f60*/  LDG.E.64 R12, desc[UR8][R6.64] ;  /* 0x00000008060c7981 */ /* 0x000162000c1e1b00 */
[----:B------:R-:W-:Y:S01]  /*0f70*/  UMOV UR6, 0xd2f1a9fc ;  /* 0xd2f1a9fc00067882 */ /* 0x000fe20000000000 */
[----:B------:R-:W-:Y:S01]  /*0f80*/  UMOV UR7, 0x3f50624d ;  /* 0x3f50624d00077882 */ /* 0x000fe20000000000 */
[----:B------:R-:W-:Y:S01]  /*0f90*/  DSETP.NEU.AND P2, PT, R4, RZ, PT ;  /* 0x000000ff0400722a */ /* 0x000fe20003f4d000 */
[----:B------:R-:W-:Y:S01]  /*0fa0*/  UIADD3 UR4, UPT, UPT, UR4, 0x1, URZ ;  /* 0x0000000104047890 */ /* 0x000fe2000fffe0ff */
[----:B-1----:R-:W-:Y:S01]  /*0fb0*/  DMUL R14, R34, UR6 ;  /* 0x00000006220e7c28 */ /* 0x002fe20008000000 */
[----:B------:R-:W-:Y:S02]  /*0fc0*/  BSSY.RECONVERGENT B0, `(.L_x_8) ;  /* 0x0000021000007945 */ /* 0x000fe40003800200 */
[----:B------:R-:W-:-:S07]  /*0fd0*/  UISETP.NE.AND UP0, UPT, UR4, 0x64, UPT ;  /* 0x000000640400788c */ /* 0x000fce000bf05270 */
[----:B------:R-:W-:Y:S02]  /*0fe0*/  SHF.R.U32.HI R16, RZ, 0x14, R15 ;  /* 0x00000014ff107819 */ /* 0x000fe4000001160f */
[----:B------:R-:W-:Y:S02]  /*0ff0*/  ISETP.GE.OR P3, PT, R15, RZ, P2 ;  /* 0x000000ff0f00720c */ /* 0x000fe40001766670 */
[----:B------:R-:W-:-:S05]  /*1000*/  LOP3.LUT R16, R16, 0x7ff, RZ, 0xc0, !PT ;  /* 0x000007ff10107812 */ /* 0x000fca00078ec0ff */
[----:B------:R-:W-:-:S05]  /*1010*/  VIADD R17, R16, 0xfffffc0c ;  /* 0xfffffc0c10117836 */ /* 0x000fca0000000000 */
[CC--:B------:R-:W-:Y:S02]  /*1020*/  SHF.L.U32 R16, R14.reuse, R17.reuse, RZ ;  /* 0x000000110e107219 */ /* 0x0c0fe400000006ff */
[----:B------:R-:W-:Y:S02]  /*1030*/  SHF.L.U64.HI R17, R14, R17, R15 ;  /* 0x000000110e117219 */ /* 0x000fe4000001020f */
[----:B------:R-:W-:Y:S01]  /*1040*/  ISETP.NE.U32.AND P0, PT, R16, RZ, PT ;  /* 0x000000ff1000720c */ /* 0x000fe20003f05070 */
[----:B------:R-:W-:-:S03]  /*1050*/  @!P2 IMAD.MOV.U32 R16, RZ, RZ, RZ ;  /* 0x000000ffff10a224 */ /* 0x000fc600078e00ff */
[----:B------:R-:W-:-:S04]  /*1060*/  ISETP.NE.AND.EX P0, PT, R17, -0x80000000, PT, P0 ;  /* 0x800000001100780c */ /* 0x000fc80003f05300 */
[----:B------:R-:W-:-:S09]  /*1070*/  PLOP3.LUT P1, PT, P0, PT, PT, 0x8, 0x80 ;  /* 0x000000000080781c */ /* 0x000fd2000072e170 */
[----:B------:R-:W-:-:S06]  /*1080*/  @!P2 DSETP.NEU.AND P1, PT, R14, 0.5, !P0 ;  /* 0x3fe000000e00a42a */ /* 0x000fcc000472d000 */
[----:B------:R-:W-:-:S04]  /*1090*/  @!P2 SEL R17, R5, RZ, P1 ;  /* 0x000000ff0511a207 */ /* 0x000fc80000800000 */
[----:B------:R-:W-:Y:S01]  /*10a0*/  @!P3 LOP3.LUT R17, R17, 0x7ff00000, RZ, 0xfc, !PT ;  /* 0x7ff000001111b812 */ /* 0x000fe200078efcff */
[----:B0-----:R-:W-:Y:S06]  /*10b0*/  @!P2 BRA `(.L_x_9) ;  /* 0x000000000044a947 */ /* 0x001fec0003800000 */
[----:B------:R-:W-:Y:S01]  /*10c0*/  DADD R26, -RZ, |R4| ;  /* 0x00000000ff1a7229 */ /* 0x000fe20000000504 */
[----:B------:R-:W-:Y:S01]  /*10d0*/  BSSY.RECONVERGENT B1, `(.L_x_10) ;  /* 0x0000003000017945 */ /* 0x000fe20003800200 */
[----:B------:R-:W-:-:S09]  /*10e0*/  MOV R24, 0x1100 ;  /* 0x0000110000187802 */ /* 0x000fd20000000f00 */
[----:B-----5:R-:W-:Y:S05]  /*10f0*/  CALL.REL.NOINC `($_Z6lmsSimILi391EEvdPdS0_S0_S0_S0_S0_i$__internal_accurate_pow) ;  /* 0x0000001400347944 */ /* 0x020fea0003c00000 */
[----:B------:R-:W-:Y:S05]  /*1100*/  BSYNC.RECONVERGENT B1 ;  /* 0x0000000000017941 */ /* 0x000fea0003800200 */
.L_x_10:
[----:B------:R-:W-:Y:S01]  /*1110*/  IMAD.MOV.U32 R18, RZ, RZ, R23 ;  /* 0x000000ffff127224 */ /* 0x000fe200078e0017 */
[----:B------:R-:W0:Y:S01]  /*1120*/  FRND.F64.TRUNC R16, R14 ;  /* 0x0000000e00107313 */ /* 0x000e22000030d800 */
[----:B------:R-:W-:Y:S01]  /*1130*/  IMAD.MOV.U32 R19, RZ, RZ, R28 ;  /* 0x000000ffff137224 */ /* 0x000fe200078e001c */
[----:B------:R-:W-:-:S05]  /*1140*/  ISETP.GE.AND P2, PT, R5, RZ, PT ;  /* 0x000000ff0500720c */ /* 0x000fca0003f46270 */
[----:B------:R-:W-:Y:S02]  /*1150*/  DADD R18, -RZ, -R18 ;  /* 0x00000000ff127229 */ /* 0x000fe40000000912 */
[----:B0-----:R-:W-:-:S08]  /*1160*/  DSETP.NEU.AND P0, PT, R14, R16, PT ;  /* 0x000000100e00722a */ /* 0x001fd00003f0d000 */
[-C--:B------:R-:W-:Y:S02]  /*1170*/  FSEL R18, R18, R23.reuse, P1 ;  /* 0x0000001712127208 */ /* 0x080fe40000800000 */
[-C--:B------:R-:W-:Y:S02]  /*1180*/  FSEL R19, R19, R28.reuse, P1 ;  /* 0x0000001c13137208 */ /* 0x080fe40000800000 */
[----:B------:R-:W-:Y:S02]  /*1190*/  FSEL R16, R18, R23, !P2 ;  /* 0x0000001712107208 */ /* 0x000fe40005000000 */
[----:B------:R-:W-:Y:S02]  /*11a0*/  FSEL R17, R19, R28, !P2 ;  /* 0x0000001c13117208 */ /* 0x000fe40005000000 */
[----:B------:R-:W-:Y:S02]  /*11b0*/  @!P2 FSEL R16, R16, RZ, !P0 ;  /* 0x000000ff1010a208 */ /* 0x000fe40004000000 */
[----:B------:R-:W-:-:S07]  /*11c0*/  @!P2 FSEL R17, R17, -QNAN , !P0 ;  /* 0xfff800001111a808 */ /* 0x000fce0004000000 */
.L_x_9:
[----:B------:R-:W-:Y:S05]  /*11d0*/  BSYNC.RECONVERGENT B0 ;  /* 0x0000000000007941 */ /* 0x000fea0003800200 */
.L_x_8:
[----:B------:R-:W-:Y:S01]  /*11e0*/  DADD R18, R14, R4 ;  /* 0x000000000e127229 */ /* 0x000fe20000000004 */
[----:B------:R-:W-:Y:S09]  /*11f0*/  BSSY.RECONVERGENT B0, `(.L_x_11) ;  /* 0x000001b000007945 */ /* 0x000ff20003800200 */
[----:B------:R-:W-:-:S04]  /*1200*/  LOP3.LUT R18, R19, 0x7ff00000, RZ, 0xc0, !PT ;  /* 0x7ff0000013127812 */ /* 0x000fc800078ec0ff */
[----:B------:R-:W-:-:S13]  /*1210*/  ISETP.NE.AND P0, PT, R18, 0x7ff00000, PT ;  /* 0x7ff000001200780c */ /* 0x000fda0003f05270 */
[----:B------:R-:W-:Y:S05]  /*1220*/  @P0 BRA `(.L_x_12) ;  /* 0x00000000005c0947 */ /* 0x000fea0003800000 */
[----:B------:R-:W-:-:S14]  /*1230*/  DSETP.NAN.AND P0, PT, R4, R4, PT ;  /* 0x000000040400722a */ /* 0x000fdc0003f08000 */
[----:B------:R-:W-:Y:S01]  /*1240*/  @P0 DADD R16, R14, R4 ;  /* 0x000000000e100229 */ /* 0x000fe20000000004 */
[----:B------:R-:W-:Y:S10]  /*1250*/  @P0 BRA `(.L_x_12) ;  /* 0x0000000000500947 */ /* 0x000ff40003800000 */
[----:B------:R-:W-:-:S14]  /*1260*/  DSETP.NEU.AND P0, PT, R14, +INF , PT ;  /* 0x7ff000000e00742a */ /* 0x000fdc0003f0d000 */
[----:B------:R-:W-:Y:S05]  /*1270*/  @P0 BRA `(.L_x_13) ;  /* 0x00000000001c0947 */ /* 0x000fea0003800000 */
[----:B------:R-:W-:Y:S01]  /*1280*/  ISETP.GE.AND P1, PT, R15, RZ, PT ;  /* 0x000000ff0f00720c */ /* 0x000fe20003f26270 */
[----:B------:R-:W-:Y:S01]  /*1290*/  DSETP.NEU.AND P0, PT, R4, -1, PT ;  /* 0xbff000000400742a */ /* 0x000fe20003f0d000 */
[----:B------:R-:W-:Y:S01]  /*12a0*/  LOP3.LUT R17, R20, 0x7ff00000, RZ, 0x3c, !PT ;  /* 0x7ff0000014117812 */ /* 0x000fe200078e3cff */
[----:B------:R-:W-:-:S03]  /*12b0*/  IMAD.MOV.U32 R16, RZ, RZ, RZ ;  /* 0x000000ffff107224 */ /* 0x000fc600078e00ff */
[----:B------:R-:W-:-:S04]  /*12c0*/  SEL R17, R17, R20, !P1 ;  /* 0x0000001411117207 */ /* 0x000fc80004800000 */
[----:B------:R-:W-:Y:S01]  /*12d0*/  SEL R17, R17, 0x3ff00000, P0 ;  /* 0x3ff0000011117807 */ /* 0x000fe20000000000 */
[----:B------:R-:W-:Y:S06]  /*12e0*/  BRA `(.L_x_12) ;  /* 0x00000000002c7947 */ /* 0x000fec0003800000 */
.L_x_13:
[----:B------:R-:W-:-:S14]  /*12f0*/  DSETP.NEU.AND P0, PT, |R4|, +INF , PT ;  /* 0x7ff000000400742a */ /* 0x000fdc0003f0d200 */
[----:B------:R-:W-:Y:S05]  /*1300*/  @P0 BRA `(.L_x_12) ;  /* 0x0000000000240947 */ /* 0x000fea0003800000 */
[C---:B------:R-:W-:Y:S02]  /*1310*/  ISETP.GE.AND P0, PT, R15.reuse, RZ, PT ;  /* 0x000000ff0f00720c */ /* 0x040fe40003f06270 */
[----:B------:R-:W-:Y:S02]  /*1320*/  LOP3.LUT R16, R15, 0x7fffffff, RZ, 0xc0, !PT ;  /* 0x7fffffff0f107812 */ /* 0x000fe400078ec0ff */
[----:B------:R-:W-:Y:S02]  /*1330*/  SEL R17, RZ, 0x7ff00000, !P0 ;  /* 0x7ff00000ff117807 */ /* 0x000fe40004000000 */
[----:B------:R-:W-:Y:S02]  /*1340*/  ISETP.GE.AND P2, PT, R5, RZ, PT ;  /* 0x000000ff0500720c */ /* 0x000fe40003f46270 */
[----:B------:R-:W-:Y:S01]  /*1350*/  ISETP.NE.AND P0, PT, R16, 0x3fe00000, PT ;  /* 0x3fe000001000780c */ /* 0x000fe20003f05270 */
[----:B------:R-:W-:-:S05]  /*1360*/  VIADD R16, R17, 0x80000000 ;  /* 0x8000000011107836 */ /* 0x000fca0000000000 */
[----:B------:R-:W-:-:S05]  /*1370*/  SEL R16, R16, R17, P0 ;  /* 0x0000001110107207 */ /* 0x000fca0000000000 */
[----:B------:R-:W-:Y:S01]  /*1380*/  @!P2 SEL R17, R16, R17, P1 ;  /* 0x000000111011a207 */ /* 0x000fe20000800000 */
[----:B------:R-:W-:-:S07]  /*1390*/  IMAD.MOV.U32 R16, RZ, RZ, RZ ;  /* 0x000000ffff107224 */ /* 0x000fce00078e00ff */
.L_x_12:
[----:B------:R-:W-:Y:S05]  /*13a0*/  BSYNC.RECONVERGENT B0 ;  /* 0x0000000000007941 */ /* 0x000fea0003800200 */
.L_x_11:
[----:B------:R-:W0:Y:S01]  /*13b0*/  LDC.64 R24, c[0x0][0x3a8] ;  /* 0x0000ea00ff187b82 */ /* 0x000e220000000a00 */
[----:B------:R-:W2:Y:S01]  /*13c0*/  LDG.E.64 R18, desc[UR8][R8.64] ;  /* 0x0000000808127981 */ /* 0x000ea2000c1e1b00 */
[----:B0-----:R-:W-:-:S06]  /*13d0*/  IMAD.WIDE.U32 R24, R0, 0x8, R24 ;  /* 0x0000000800187825 */ /* 0x001fcc00078e0018 */
[----:B------:R-:W3:Y:S01]  /*13e0*/  LDG.E.64 R24, desc[UR8][R24.64] ;  /* 0x0000000818187981 */ /* 0x000ee2000c1e1b00 */
[----:B------:R-:W-:Y:S02]  /*13f0*/  DSETP.NEU.AND P1, PT, R14, RZ, PT ;  /* 0x000000ff0e00722a */ /* 0x000fe40003f2d000 */
[----:B------:R-:W-:Y:S02]  /*1400*/  DSETP.NEU.AND P0, PT, R4, 1, PT ;  /* 0x3ff000000400742a */ /* 0x000fe40003f0d000 */
[----:B-----5:R-:W-:Y:S02]  /*1410*/  DMUL R12, R10, R12 ;  /* 0x0000000c0a0c7228 */ /* 0x020fe40000000000 */
[----:B------:R-:W-:Y:S02]  /*1420*/  FSEL R16, R16, RZ, P1 ;  /* 0x000000ff10107208 */ /* 0x000fe40000800000 */
[----:B------:R-:W-:Y:S02]  /*1430*/  FSEL R17, R17, 1.875, P1 ;  /* 0x3ff0000011117808 */ /* 0x000fe40000800000 */
[C---:B------:R-:W-:Y:S01]  /*1440*/  ISETP.GE.AND P6, PT, R0.reuse, UR10, PT ;  /* 0x0000000a00007c0c */ /* 0x040fe2000bfc6270 */
[----:B------:R-:W-:Y:S01]  /*1450*/  BSSY.RECONVERGENT B0, `(.L_x_14) ;  /* 0x0000026000007945 */ /* 0x000fe20003800200 */
[----:B------:R-:W-:-:S02]  /*1460*/  ISETP.GT.U32.AND P5, PT, R0, 0x7f, PT ;  /* 0x0000007f0000780c */ /* 0x000fc40003fa4070 */
[C---:B------:R-:W-:Y:S02]  /*1470*/  ISETP.GT.U32.AND P4, PT, R0.reuse, 0x1f, PT ;  /* 0x0000001f0000780c */ /* 0x040fe40003f84070 */
[C---:B------:R-:W-:Y:S02]  /*1480*/  ISETP.GT.U32.AND P3, PT, R0.reuse, 0xf, PT ;  /* 0x0000000f0000780c */ /* 0x040fe40003f64070 */
[C---:B------:R-:W-:Y:S02]  /*1490*/  ISETP.GT.U32.AND P2, PT, R0.reuse, 0x7, PT ;  /* 0x000000070000780c */ /* 0x040fe40003f44070 */
[----:B------:R-:W-:Y:S01]  /*14a0*/  ISETP.GT.U32.AND P1, PT, R0, 0x3, PT ;  /* 0x000000030000780c */ /* 0x000fe20003f24070 */
[C---:B--2---:R-:W-:Y:S02]  /*14b0*/  DMUL R18, R10.reuse, R18 ;  /* 0x000000120a127228 */ /* 0x044fe40000000000 */
[----:B---3--:R-:W-:Y:S01]  /*14c0*/  DMUL R14, R10, R24 ;  /* 0x000000180a0e7228 */ /* 0x008fe20000000000 */
[----:B------:R-:W-:-:S02]  /*14d0*/  FSEL R10, R16, RZ, P0 ;  /* 0x000000ff100a7208 */ /* 0x000fc40000000000 */
[----:B------:R-:W-:-:S06]  /*14e0*/  FSEL R11, R17, 1.875, P0 ;  /* 0x3ff00000110b7808 */ /* 0x000fcc0000000000 */
[C---:B------:R-:W-:Y:S02]  /*14f0*/  DMUL R12, R10.reuse, R12 ;  /* 0x0000000c0a0c7228 */ /* 0x040fe40000000000 */
[C---:B------:R-:W-:Y:S02]  /*1500*/  DMUL R18, R10.reuse, R18 ;  /* 0x000000120a127228 */ /* 0x040fe40000000000 */
[----:B------:R-:W-:Y:S01]  /*1510*/  DMUL R14, R10, R14 ;  /* 0x0000000e0a0e7228 */ /* 0x000fe20000000000 */
[----:B------:R-:W-:Y:S02]  /*1520*/  ISETP.GT.U32.AND P0, PT, R0, 0x3f, PT ;  /* 0x0000003f0000780c */ /* 0x000fe40003f04070 */
[----:B------:R0:W-:Y:S04]  /*1530*/  STS.64 [R22], R12 ;  /* 0x0000000c16007388 */ /* 0x0001e80000000a00 */
[----:B------:R0:W-:Y:S01]  /*1540*/  STS.64 [R22+0x8], R18 ;  /* 0x0000081216007388 */ /* 0x0001e20000000a00 */
[----:B------:R-:W-:-:S03]  /*1550*/  P2R R10, PR, RZ, 0x1 ;  /* 0x00000001ff0a7803 */ /* 0x000fc60000000000 */
[----:B------:R0:W-:Y:S01]  /*1560*/  STS.64 [R22+0x10], R14 ;  /* 0x0000100e16007388 */ /* 0x0001e20000000a00 */
[----:B------:R-:W-:Y:S01]  /*1570*/  BAR.SYNC.DEFER_BLOCKING 0x0 ;  /* 0x0000000000007b1d */ /* 0x000fe20000010000 */
[----:B------:R-:W-:-:S05]  /*1580*/  ISETP.GT.U32.AND P0, PT, R0, 0x1, PT ;  /* 0x000000010000780c */ /* 0x000fca0003f04070 */
[----:B------:R-:W-:Y:S08]  /*1590*/  @P6 BRA `(.L_x_15) ;  /* 0x0000000000446947 */ /* 0x000ff00003800000 */
[----:B------:R-:W1:Y:S01]  /*15a0*/  S2R R11, SR_CgaCtaId ;  /* 0x00000000000b7919 */ /* 0x000e620000008800 */
[----:B------:R-:W-:Y:S01]  /*15b0*/  MOV R10, 0x400 ;  /* 0x00000400000a7802 */ /* 0x000fe20000000f00 */
[----:B0-----:R-:W-:Y:S04]  /*15c0*/  LDS.64 R12, [R22] ;  /* 0x00000000160c7984 */ /* 0x001fe80000000a00 */
[----:B------:R-:W-:Y:S01]  /*15d0*/  VIADD R10, R10, 0x30 ;  /* 0x000000300a0a7836 */ /* 0x000fe20000000000 */
[----:B------:R-:W-:Y:S04]  /*15e0*/  LDS.64 R14, [R22+0x8] ;  /* 0x00000800160e7984 */ /* 0x000fe80000000a00 */
[----:B------:R-:W-:Y:S01]  /*15f0*/  LDS.64 R16, [R22+0x10] ;  /* 0x0000100016107984 */ /* 0x000fe20000000a00 */
[----:B-1----:R-:W-:-:S05]  /*1600*/  LEA R11, R11, R10, 0x18 ;  /* 0x0000000a0b0b7211 */ /* 0x002fca00078ec0ff */
[----:B------:R-:W-:-:S05]  /*1610*/  IMAD R18, R0, -0x18, R11 ;  /* 0xffffffe800127824 */ /* 0x000fca00078e020b */
[----:B------:R-:W0:Y:S02]  /*1620*/  LDS.64 R10, [R18+0x2490] ;  /* 0x00249000120a7984 */ /* 0x000e240000000a00 */
[----:B0-----:R-:W-:-:S07]  /*1630*/  DADD R10, R10, R12 ;  /* 0x000000000a0a7229 */ /* 0x001fce000000000c */
[----:B------:R-:W-:Y:S04]  /*1640*/  STS.64 [R22], R10 ;  /* 0x0000000a16007388 */ /* 0x000fe80000000a00 */
[----:B------:R-:W0:Y:S02]  /*1650*/  LDS.64 R12, [R18+0x2498] ;  /* 0x00249800120c7984 */ /* 0x000e240000000a00 */
[----:B0-----:R-:W-:-:S07]  /*1660*/  DADD R12, R12, R14 ;  /* 0x000000000c0c7229 */ /* 0x001fce000000000e */
[----:B------:R-:W-:Y:S04]  /*1670*/  STS.64 [R22+0x8], R12 ;  /* 0x0000080c16007388 */ /* 0x000fe80000000a00 */
[----:B------:R-:W0:Y:S02]  /*1680*/  LDS.64 R14, [R18+0x24a0] ;  /* 0x0024a000120e7984 */ /* 0x000e240000000a00 */
[----:B0-----:R-:W-:-:S07]  /*1690*/  DADD R14, R14, R16 ;  /* 0x000000000e0e7229 */ /* 0x001fce0000000010 */
[----:B------:R1:W-:Y:S04]  /*16a0*/  STS.64 [R22+0x10], R14 ;  /* 0x0000100e16007388 */ /* 0x0003e80000000a00 */
.L_x_15:
[----:B------:R-:W-:Y:S05]  /*16b0*/  BSYNC.RECONVERGENT B0 ;  /* 0x0000000000007941 */ /* 0x000fea0003800200 */
.L_x_14:
[----:B------:R-:W-:Y:S01]  /*16c0*/  BSSY.RECONVERGENT B0, `(.L_x_16) ;  /* 0x000000f000007945 */ /* 0x000fe20003800200 */
[----:B------:R-:W-:-:S03]  /*16d0*/  ISETP.NE.AND P6, PT, R0, RZ, PT ;  /* 0x000000ff0000720c */ /* 0x000fc60003fc5270 */
[----:B------:R-:W-:Y:S10]  /*16e0*/  @P5 BRA `(.L_x_17) ;  /* 0x0000000000305947 */ /* 0x000ff40003800000 */
[----:B------:R-:W-:Y:S04]  /*16f0*/  LDS.64 R10, [R22+0xc00] ;  /* 0x000c0000160a7984 */ /* 0x000fe80000000a00 */
[----:B0-----:R-:W0:Y:S04]  /*1700*/  LDS.64 R12, [R22] ;  /* 0x00000000160c7984 */ /* 0x001e280000000a00 */
[----:B-1----:R-:W-:Y:S04]  /*1710*/  LDS.64 R14, [R22+0xc08] ;  /* 0x000c0800160e7984 */ /* 0x002fe80000000a00 */
[----:B------:R-:W1:Y:S04]  /*1720*/  LDS.64 R16, [R22+0x8] ;  /* 0x0000080016107984 */ /* 0x000e680000000a00 */
[----:B------:R-:W-:Y:S04]  /*1730*/  LDS.64 R18, [R22+0xc10] ;  /* 0x000c100016127984 */ /* 0x000fe80000000a00 */
[----:B------:R-:W2:Y:S01]  /*1740*/  LDS.64 R24, [R22+0x10] ;  /* 0x0000100016187984 */ /* 0x000ea20000000a00 */
[----:B0-----:R-:W-:-:S07]  /*1750*/  DADD R10, R10, R12 ;  /* 0x000000000a0a7229 */ /* 0x001fce000000000c */
[----:B------:R3:W-:Y:S01]  /*1760*/  STS.64 [R22], R10 ;  /* 0x0000000a16007388 */ /* 0x0007e20000000a00 */
[----:B-1----:R-:W-:-:S07]  /*1770*/  DADD R14, R14, R16 ;  /* 0x000000000e0e7229 */ /* 0x002fce0000000010 */
[----:B------:R3:W-:Y:S01]  /*1780*/  STS.64 [R22+0x8], R14 ;  /* 0x0000080e16007388 */ /* 0x0007e20000000a00 */
[----:B--2---:R-:W-:-:S07]  /*1790*/  DADD R18, R18, R24 ;  /* 0x0000000012127229 */ /* 0x004fce0000000018 */
[----:B------:R3:W-:Y:S04]  /*17a0*/  STS.64 [R22+0x10], R18 ;  /* 0x0000101216007388 */ /* 0x0007e80000000a00 */
.L_x_17:
[----:B------:R-:W-:Y:S05]  /*17b0*/  BSYNC.RECONVERGENT B0 ;  /* 0x0000000000007941 */ /* 0x000fea0003800200 */
.L_x_16:
[----:B------:R-:W-:Y:S01]  /*17c0*/  BAR.SYNC.DEFER_BLOCKING 0x0 ;  /* 0x0000000000007b1d */ /* 0x000fe20000010000 */
[----:B------:R-:W-:-:S05]  /*17d0*/  ISETP.GT.U32.AND P5, PT, R0, 0x3f, PT ;  /* 0x0000003f0000780c */ /* 0x000fca0003fa4070 */
[----:B------:R-:W-:Y:S08]  /*17e0*/  BSSY.RECONVERGENT B0, `(.L_x_18) ;  /* 0x000000e000007945 */ /* 0x000ff00003800200 */
[----:B------:R-:W-:Y:S05]  /*17f0*/  @P5 BRA `(.L_x_19) ;  /* 0x0000000000305947 */ /* 0x000fea0003800000 */
[----:B---3--:R-:W-:Y:S04]  /*1800*/  LDS.64 R10, [R22+0x600] ;  /* 0x00060000160a7984 */ /* 0x008fe80000000a00 */
        /* <DEDUP_REMOVED lines=11> */
.L_x_19:
[----:B------:R-:W-:Y:S05]  /*18c0*/  BSYNC.RECONVERGENT B0 ;  /* 0x0000000000007941 */ /* 0x000fea0003800200 */
.L_x_18:
[----:B------:R-:W-:Y:S06]  /*18d0*/  BAR.SYNC.DEFER_BLOCKING 0x0 ;  /* 0x0000000000007b1d */ /* 0x000fec0000010000 */
[----:B------:R-:W-:Y:S04]  /*18e0*/  BSSY.RECONVERGENT B0, `(.L_x_20) ;  /* 0x000000e000007945 */ /* 0x000fe80003800200 */
[----:B------:R-:W-:Y:S05]  /*18f0*/  @P4 BRA `(.L_x_21) ;  /* 0x0000000000304947 */ /* 0x000fea0003800000 */
[----:B---34-:R-:W-:Y:S04]  /*1900*/  LDS.64 R10, [R22+0x300] ;  /* 0x00030000160a7984 */ /* 0x018fe80000000a00 */
        /* <DEDUP_REMOVED lines=11> */
.L_x_21:
[----:B------:R-:W-:Y:S05]  /*19c0*/  BSYNC.RECONVERGENT B0 ;  /* 0x0000000000007941 */ /* 0x000fea0003800200 */
.L_x_20:
[----:B------:R-:W-:Y:S06]  /*19d0*/  BAR.SYNC.DEFER_BLOCKING 0x0 ;  /* 0x0000000000007b1d */ /* 0x000fec0000010000 */
[----:B------:R-:W-:Y:S04]  /*19e0*/  BSSY.RECONVERGENT B0, `(.L_x_22) ;  /* 0x000000e000007945 */ /* 0x000fe80003800200 */
[----:B------:R-:W-:Y:S05]  /*19f0*/  @P3 BRA `(.L_x_23) ;  /* 0x0000000000303947 */ /* 0x000fea0003800000 */
[----:B0--34-:R-:W-:Y:S04]  /*1a00*/  LDS.64 R10, [R22+0x180] ;  /* 0x00018000160a7984 */ /* 0x019fe80000000a00 */
[----:B------:R-:W0:Y:S04]  /*1a10*/  LDS.64 R12, [R22] ;  /* 0x00000000160c7984 */ /* 0x000e280000000a00 */
        /* <DEDUP_REMOVED lines=10> */
.L_x_23:
[----:B------:R-:W-:Y:S05]  /*1ac0*/  BSYNC.RECONVERGENT B0 ;  /* 0x0000000000007941 */ /* 0x000fea0003800200 */
.L_x_22:
        /* <DEDUP_REMOVED lines=15> */
.L_x_25:
[----:B------:R-:W-:Y:S05]  /*1bc0*/  BSYNC.RECONVERGENT B0 ;  /* 0x0000000000007941 */ /* 0x000fea0003800200 */
.L_x_24:
        /* <DEDUP_REMOVED lines=15> */
.L_x_27:
[----:B------:R-:W-:Y:S05]  /*1cc0*/  BSYNC.RECONVERGENT B0 ;  /* 0x0000000000007941 */ /* 0x000fea0003800200 */
.L_x_26:
        /* <DEDUP_REMOVED lines=15> */
.L_x_29:
[----:B------:R-:W-:Y:S05]  /*1dc0*/  BSYNC.RECONVERGENT B0 ;  /* 0x0000000000007941 */ /* 0x000fea0003800200 */
.L_x_28:
[----:B------:R-:W-:Y:S06]  /*1dd0*/  BAR.SYNC.DEFER_BLOCKING 0x0 ;  /* 0x0000000000007b1d */ /* 0x000fec0000010000 */
[----:B------:R-:W-:Y:S04]  /*1de0*/  BSSY.RECONVERGENT B0, `(.L_x_30) ;  /* 0x0000011000007945 */ /* 0x000fe80003800200 */
[----:B------:R-:W-:Y:S05]  /*1df0*/  @P6 BRA `(.L_x_31) ;  /* 0x00000000003c6947 */ /* 0x000fea0003800000 */
[----:B------:R-:W2:Y:S01]  /*1e00*/  S2UR UR6, SR_CgaCtaId ;  /* 0x00000000000679c3 */ /* 0x000ea20000008800 */
[----:B------:R-:W-:Y:S02]  /*1e10*/  UMOV UR5, 0x400 ;  /* 0x0000040000057882 */ /* 0x000fe40000000000 */
[----:B--2---:R-:W-:-:S09]  /*1e20*/  ULEA UR5, UR6, UR5, 0x18 ;  /* 0x0000000506057291 */ /* 0x004fd2000f8ec0ff */
[----:B0--34-:R-:W-:Y:S04]  /*1e30*/  LDS.64 R10, [UR5+0x48] ;  /* 0x00004805ff0a7984 */ /* 0x019fe80008000a00 */
[----:B------:R-:W0:Y:S04]  /*1e40*/  LDS.64 R12, [UR5+0x30] ;  /* 0x00003005ff0c7984 */ /* 0x000e280008000a00 */
[----:B-1----:R-:W-:Y:S04]  /*1e50*/  LDS.64 R14, [UR5+0x50] ;  /* 0x00005005ff0e7984 */ /* 0x002fe80008000a00 */
[----:B------:R-:W1:Y:S04]  /*1e60*/  LDS.64 R24, [UR5+0x38] ;  /* 0x00003805ff187984 */ /* 0x000e680008000a00 */
[----:B------:R-:W-:Y:S04]  /*1e70*/  LDS.64 R16, [UR5+0x58] ;  /* 0x00005805ff107984 */ /* 0x000fe80008000a00 */
[----:B------:R-:W2:Y:S01]  /*1e80*/  LDS.64 R18, [UR5+0x40] ;  /* 0x00004005ff127984 */ /* 0x000ea20008000a00 */
[----:B0-----:R-:W-:-:S07]  /*1e90*/  DADD R10, R10, R12 ;  /* 0x000000000a0a7229 */ /* 0x001fce000000000c */
[----:B------:R0:W-:Y:S01]  /*1ea0*/  STS.64 [UR5+0x30], R10 ;  /* 0x0000300aff007988 */ /* 0x0001e20008000a05 */
[----:B-1----:R-:W-:-:S07]  /*1eb0*/  DADD R14, R14, R24 ;  /* 0x000000000e0e7229 */ /* 0x002fce0000000018 */
[----:B------:R0:W-:Y:S01]  /*1ec0*/  STS.64 [UR5+0x38], R14 ;  /* 0x0000380eff007988 */ /* 0x0001e20008000a05 */
[----:B--2---:R-:W-:-:S07]  /*1ed0*/  DADD R16, R16, R18 ;  /* 0x0000000010107229 */ /* 0x004fce0000000012 */
[----:B------:R0:W-:Y:S04]  /*1ee0*/  STS.64 [UR5+0x40], R16 ;  /* 0x00004010ff007988 */ /* 0x0001e80008000a05 */
.L_x_31:
[----:B------:R-:W-:Y:S05]  /*1ef0*/  BSYNC.RECONVERGENT B0 ;  /* 0x0000000000007941 */ /* 0x000fea0003800200 */
.L_x_30:
[----:B------:R-:W-:Y:S06]  /*1f00*/  BAR.SYNC.DEFER_BLOCKING 0x0 ;  /* 0x0000000000007b1d */ /* 0x000fec0000010000 */
[----:B------:R-:W-:Y:S04]  /*1f10*/  BSSY.RECONVERGENT B0, `(.L_x_32) ;  /* 0x000000c000007945 */ /* 0x000fe80003800200 */
[----:B------:R-:W-:Y:S05]  /*1f20*/  @P6 BRA `(.L_x_33) ;  /* 0x0000000000286947 */ /* 0x000fea0003800000 */
[----:B------:R-:W2:Y:S01]  /*1f30*/  S2UR UR6, SR_CgaCtaId ;  /* 0x00000000000679c3 */ /* 0x000ea20000008800 */
[----:B------:R-:W-:-:S07]  /*1f40*/  UMOV UR5, 0x400 ;  /* 0x0000040000057882 */ /* 0x000fce0000000000 */
[----:B0--34-:R-:W0:Y:S01]  /*1f50*/  LDC.64 R10, c[0x0][0x3b0] ;  /* 0x0000ec00ff0a7b82 */ /* 0x019e220000000a00 */
[----:B--2---:R-:W-:Y:S01]  /*1f60*/  ULEA UR5, UR6, UR5, 0x18 ;  /* 0x0000000506057291 */ /* 0x004fe2000f8ec0ff */
[----:B0-----:R-:W-:-:S08]  /*1f70*/  IMAD.WIDE R10, R21, 0x8, R10 ;  /* 0x00000008150a7825 */ /* 0x001fd000078e020a */
[----:B-1----:R-:W0:Y:S04]  /*1f80*/  LDS.128 R12, [UR5+0x30] ;  /* 0x00003005ff0c7984 */ /* 0x002e280008000c00 */
[----:B------:R-:W1:Y:S04]  /*1f90*/  LDS.64 R16, [UR5+0x40] ;  /* 0x00004005ff107984 */ /* 0x000e680008000a00 */
[----:B0-----:R2:W-:Y:S04]  /*1fa0*/  STG.E.64 desc[UR8][R10.64], R12 ;  /* 0x0000000c0a007986 */ /* 0x0015e8000c101b08 */
[----:B------:R2:W-:Y:S04]  /*1fb0*/  STG.E.64 desc[UR8][R10.64+0x320], R14 ;  /* 0x0003200e0a007986 */ /* 0x0005e8000c101b08 */
[----:B-1----:R2:W-:Y:S02]  /*1fc0*/  STG.E.64 desc[UR8][R10.64+0x640], R16 ;  /* 0x000640100a007986 */ /* 0x0025e4000c101b08 */
.L_x_33:
[----:B------:R-:W-:Y:S05]  /*1fd0*/  BSYNC.RECONVERGENT B0 ;  /* 0x0000000000007941 */ /* 0x000fea0003800200 */
.L_x_32:
[----:B------:R-:W-:Y:S01]  /*1fe0*/  BAR.SYNC.DEFER_BLOCKING 0x0 ;  /* 0x0000000000007b1d */ /* 0x000fe20000010000 */
[----:B------:R-:W-:-:S05]  /*1ff0*/  VIADD R21, R21, 0x1 ;  /* 0x0000000115157836 */ /* 0x000fca0000000000 */
[----:B------:R-:W-:Y:S01]  /*2000*/  DADD R34, R34, 1 ;  /* 0x3ff0000022227429 */ /* 0x000fe20000000000 */
[----:B------:R-:W-:Y:S10]  /*2010*/  BRA.U UP0, `(.L_x_34) ;  /* 0xffffffed00cc7547 */ /* 0x000ff4000b83ffff */
[----:B------:R-:W-:Y:S05]  /*2020*/  EXIT ;  /* 0x000000000000794d */ /* 0x000fea0003800000 */
        .weak           $__internal_0_$__cuda_sm20_div_rn_f64_full
        .type           $__internal_0_$__cuda_sm20_div_rn_f64_full,@function
        .size           $__internal_0_$__cuda_sm20_div_rn_f64_full,($_Z6lmsSimILi391EEvdPdS0_S0_S0_S0_S0_i$__internal_accurate_pow - $__internal_0_$__cuda_sm20_div_rn_f64_full)
$__internal_0_$__cuda_sm20_div_rn_f64_full:
[C---:B------:R-:W-:Y:S01]  /*2030*/  FSETP.GEU.AND P0, PT, |R9|.reuse, 1.469367938527859385e-39, PT ;  /* 0x001000000900780b */ /* 0x040fe20003f0e200 */
[----:B------:R-:W-:Y:S01]  /*2040*/  IMAD.MOV.U32 R10, RZ, RZ, 0x1 ;  /* 0x00000001ff0a7424 */ /* 0x000fe200078e00ff */
[----:B------:R-:W-:Y:S01]  /*2050*/  LOP3.LUT R6, R9, 0x800fffff, RZ, 0xc0, !PT ;  /* 0x800fffff09067812 */ /* 0x000fe200078ec0ff */
[----:B------:R-:W-:Y:S01]  /*2060*/  IMAD.MOV.U32 R19, RZ, RZ, 0x1ca00000 ;  /* 0x1ca00000ff137424 */ /* 0x000fe200078e00ff */
[C---:B------:R-:W-:Y:S01]  /*2070*/  FSETP.GEU.AND P2, PT, |R5|.reuse, 1.469367938527859385e-39, PT ;  /* 0x001000000500780b */ /* 0x040fe20003f4e200 */
[----:B------:R-:W-:Y:S01]  /*2080*/  BSSY.RECONVERGENT B1, `(.L_x_35) ;  /* 0x0000052000017945 */ /* 0x000fe20003800200 */
[----:B------:R-:W-:Y:S01]  /*2090*/  LOP3.LUT R7, R6, 0x3ff00000, RZ, 0xfc, !PT ;  /* 0x3ff0000006077812 */ /* 0x000fe200078efcff */
[----:B------:R-:W-:Y:S01]  /*20a0*/  IMAD.MOV.U32 R6, RZ, RZ, R8 ;  /* 0x000000ffff067224 */ /* 0x000fe200078e0008 */
[----:B------:R-:W-:Y:S02]  /*20b0*/  LOP3.LUT R20, R5, 0x7ff00000, RZ, 0xc0, !PT ;  /* 0x7ff0000005147812 */ /* 0x000fe400078ec0ff */
[----:B------:R-:W-:-:S03]  /*20c0*/  LOP3.LUT R3, R9, 0x7ff00000, RZ, 0xc0, !PT ;  /* 0x7ff0000009037812 */ /* 0x000fc600078ec0ff */
[----:B------:R-:W-:Y:S01]  /*20d0*/  @!P0 DMUL R6, R8, 8.98846567431157953865e+307 ;  /* 0x7fe0000008068828 */ /* 0x000fe20000000000 */
[C---:B------:R-:W-:Y:S01]  /*20e0*/  ISETP.GE.U32.AND P1, PT, R20.reuse, R3, PT ;  /* 0x000000031400720c */ /* 0x040fe20003f26070 */
[----:B------:R-:W-:Y:S02]  /*20f0*/  IMAD.MOV.U32 R18, RZ, RZ, R20 ;  /* 0x000000ffff127224 */ /* 0x000fe400078e0014 */
[----:B------:R-:W-:Y:S02]  /*2100*/  @!P2 LOP3.LUT R14, R9, 0x7ff00000, RZ, 0xc0, !PT ;  /* 0x7ff00000090ea812 */ /* 0x000fe400078ec0ff */
[----:B------:R-:W0:Y:S02]  /*2110*/  MUFU.RCP64H R11, R7 ;  /* 0x00000007000b7308 */ /* 0x000e240000001800 */
[----:B------:R-:W-:Y:S02]  /*2120*/  @!P2 ISETP.GE.U32.AND P3, PT, R20, R14, PT ;  /* 0x0000000e1400a20c */ /* 0x000fe40003f66070 */
[----:B------:R-:W-:-:S05]  /*2130*/  @!P0 LOP3.LUT R3, R7, 0x7ff00000, RZ, 0xc0, !PT ;  /* 0x7ff0000007038812 */ /* 0x000fca00078ec0ff */
[----:B------:R-:W-:Y:S01]  /*2140*/  VIADD R22, R3, 0xffffffff ;  /* 0xffffffff03167836 */ /* 0x000fe20000000000 */
[----:B0-----:R-:W-:-:S08]  /*2150*/  DFMA R12, R10, -R6, 1 ;  /* 0x3ff000000a0c742b */ /* 0x001fd00000000806 */
[----:B------:R-:W-:-:S08]  /*2160*/  DFMA R12, R12, R12, R12 ;  /* 0x0000000c0c0c722b */ /* 0x000fd0000000000c */
[----:B------:R-:W-:Y:S01]  /*2170*/  DFMA R14, R10, R12, R10 ;  /* 0x0000000c0a0e722b */ /* 0x000fe2000000000a */
[C---:B------:R-:W-:Y:S01]  /*2180*/  @!P2 SEL R13, R19.reuse, 0x63400000, !P3 ;  /* 0x63400000130da807 */ /* 0x040fe20005800000 */
[----:B------:R-:W-:Y:S01]  /*2190*/  IMAD.MOV.U32 R10, RZ, RZ, R4 ;  /* 0x000000ffff0a7224 */ /* 0x000fe200078e0004 */
[----:B------:R-:W-:Y:S01]  /*21a0*/  SEL R11, R19, 0x63400000, !P1 ;  /* 0x63400000130b7807 */ /* 0x000fe20004800000 */
[----:B------:R-:W-:Y:S01]  /*21b0*/  @!P2 IMAD.MOV.U32 R12, RZ, RZ, RZ ;  /* 0x000000ffff0ca224 */ /* 0x000fe200078e00ff */
[--C-:B------:R-:W-:Y:S02]  /*21c0*/  @!P2 LOP3.LUT R13, R13, 0x80000000, R5.reuse, 0xf8, !PT ;  /* 0x800000000d0da812 */ /* 0x100fe400078ef805 */
[----:B------:R-:W-:Y:S01]  /*21d0*/  LOP3.LUT R11, R11, 0x800fffff, R5, 0xf8, !PT ;  /* 0x800fffff0b0b7812 */ /* 0x000fe200078ef805 */
[----:B------:R-:W-:Y:S01]  /*21e0*/  DFMA R16, R14, -R6, 1 ;  /* 0x3ff000000e10742b */ /* 0x000fe20000000806 */
[----:B------:R-:W-:-:S06]  /*21f0*/  @!P2 LOP3.LUT R13, R13, 0x100000, RZ, 0xfc, !PT ;  /* 0x001000000d0da812 */ /* 0x000fcc00078efcff */
[----:B------:R-:W-:Y:S02]  /*2200*/  @!P2 DFMA R10, R10, 2, -R12 ;  /* 0x400000000a0aa82b */ /* 0x000fe4000000080c */
[----:B------:R-:W-:-:S08]  /*2210*/  DFMA R16, R14, R16, R14 ;  /* 0x000000100e10722b */ /* 0x000fd0000000000e */
[----:B------:R-:W-:Y:S01]  /*2220*/  @!P2 LOP3.LUT R18, R11, 0x7ff00000, RZ, 0xc0, !PT ;  /* 0x7ff000000b12a812 */ /* 0x000fe200078ec0ff */
[----:B------:R-:W-:-:S04]  /*2230*/  DMUL R12, R16, R10 ;  /* 0x0000000a100c7228 */ /* 0x000fc80000000000 */
[----:B------:R-:W-:-:S04]  /*2240*/  VIADD R21, R18, 0xffffffff ;  /* 0xffffffff12157836 */ /* 0x000fc80000000000 */
[----:B------:R-:W-:Y:S01]  /*2250*/  DFMA R14, R12, -R6, R10 ;  /* 0x800000060c0e722b */ /* 0x000fe2000000000a */
[----:B------:R-:W-:-:S04]  /*2260*/  ISETP.GT.U32.AND P0, PT, R21, 0x7feffffe, PT ;  /* 0x7feffffe1500780c */ /* 0x000fc80003f04070 */
[----:B------:R-:W-:-:S03]  /*2270*/  ISETP.GT.U32.OR P0, PT, R22, 0x7feffffe, P0 ;  /* 0x7feffffe1600780c */ /* 0x000fc60000704470 */
[----:B------:R-:W-:-:S10]  /*2280*/  DFMA R12, R16, R14, R12 ;  /* 0x0000000e100c722b */ /* 0x000fd4000000000c */
[----:B------:R-:W-:Y:S05]  /*2290*/  @P0 BRA `(.L_x_36) ;  /* 0x00000000006c0947 */ /* 0x000fea0003800000 */
[----:B------:R-:W-:-:S04]  /*22a0*/  LOP3.LUT R5, R9, 0x7ff00000, RZ, 0xc0, !PT ;  /* 0x7ff0000009057812 */ /* 0x000fc800078ec0ff */
[CC--:B------:R-:W-:Y:S02]  /*22b0*/  VIADDMNMX R3, R20.reuse, -R5.reuse, 0xb9600000, !PT ;  /* 0xb960000014037446 */ /* 0x0c0fe40007800905 */
[----:B------:R-:W-:Y:S02]  /*22c0*/  ISETP.GE.U32.AND P0, PT, R20, R5, PT ;  /* 0x000000051400720c */ /* 0x000fe40003f06070 */
[----:B------:R-:W-:Y:S02]  /*22d0*/  VIMNMX R3, PT, PT, R3, 0x46a00000, PT ;  /* 0x46a0000003037848 */ /* 0x000fe40003fe0100 */
[----:B------:R-:W-:-:S05]  /*22e0*/  SEL R4, R19, 0x63400000, !P0 ;  /* 0x6340000013047807 */ /* 0x000fca0004000000 */
[----:B------:R-:W-:Y:S02]  /*22f0*/  IMAD.IADD R3, R3, 0x1, -R4 ;  /* 0x0000000103037824 */ /* 0x000fe400078e0a04 */
[----:B------:R-:W-:Y:S02]  /*2300*/  IMAD.MOV.U32 R4, RZ, RZ, RZ ;  /* 0x000000ffff047224 */ /* 0x000fe400078e00ff */
[----:B------:R-:W-:-:S06]  /*2310*/  VIADD R5, R3, 0x7fe00000 ;  /* 0x7fe0000003057836 */ /* 0x000fcc0000000000 */
[----:B------:R-:W-:-:S10]  /*2320*/  DMUL R14, R12, R4 ;  /* 0x000000040c0e7228 */ /* 0x000fd40000000000 */
[----:B------:R-:W-:-:S13]  /*2330*/  FSETP.GTU.AND P0, PT, |R15|, 1.469367938527859385e-39, PT ;  /* 0x001000000f00780b */ /* 0x000fda0003f0c200 */
[----:B------:R-:W-:Y:S05]  /*2340*/  @P0 BRA `(.L_x_37) ;  /* 0x0000000000940947 */ /* 0x000fea0003800000 */
[----:B------:R-:W-:Y:S01]  /*2350*/  DFMA R6, R12, -R6, R10 ;  /* 0x800000060c06722b */ /* 0x000fe2000000000a */
[----:B------:R-:W-:-:S09]  /*2360*/  IMAD.MOV.U32 R4, RZ, RZ, RZ ;  /* 0x000000ffff047224 */ /* 0x000fd200078e00ff */
[C---:B------:R-:W-:Y:S02]  /*2370*/  FSETP.NEU.AND P0, PT, R7.reuse, RZ, PT ;  /* 0x000000ff0700720b */ /* 0x040fe40003f0d000 */
[----:B------:R-:W-:-:S04]  /*2380*/  LOP3.LUT R9, R7, 0x80000000, R9, 0x48, !PT ;  /* 0x8000000007097812 */ /* 0x000fc800078e4809 */
[----:B------:R-:W-:-:S07]  /*2390*/  LOP3.LUT R5, R9, R5, RZ, 0xfc, !PT ;  /* 0x0000000509057212 */ /* 0x000fce00078efcff */
[----:B------:R-:W-:Y:S05]  /*23a0*/  @!P0 BRA `(.L_x_37) ;  /* 0x00000000007c8947 */ /* 0x000fea0003800000 */
[----:B------:R-:W-:Y:S01]  /*23b0*/  IMAD.MOV R7, RZ, RZ, -R3 ;  /* 0x000000ffff077224 */ /* 0x000fe200078e0a03 */
[----:B------:R-:W-:Y:S01]  /*23c0*/  DMUL.RP R4, R12, R4 ;  /* 0x000000040c047228 */ /* 0x000fe20000008000 */
[----:B------:R-:W-:Y:S01]  /*23d0*/  IMAD.MOV.U32 R6, RZ, RZ, RZ ;  /* 0x000000ffff067224 */ /* 0x000fe200078e00ff */
[----:B------:R-:W-:-:S05]  /*23e0*/  IADD3 R3, PT, PT, -R3, -0x43300000, RZ ;  /* 0xbcd0000003037810 */ /* 0x000fca0007ffe1ff */
[----:B------:R-:W-:-:S03]  /*23f0*/  DFMA R6, R14, -R6, R12 ;  /* 0x800000060e06722b */ /* 0x000fc6000000000c */
[----:B------:R-:W-:-:S07]  /*2400*/  LOP3.LUT R9, R5, R9, RZ, 0x3c, !PT ;  /* 0x0000000905097212 */ /* 0x000fce00078e3cff */
[----:B------:R-:W-:-:S04]  /*2410*/  FSETP.NEU.AND P0, PT, |R7|, R3, PT ;  /* 0x000000030700720b */ /* 0x000fc80003f0d200 */
[----:B------:R-:W-:Y:S02]  /*2420*/  FSEL R14, R4, R14, !P0 ;  /* 0x0000000e040e7208 */ /* 0x000fe40004000000 */
[----:B------:R-:W-:Y:S01]  /*2430*/  FSEL R15, R9, R15, !P0 ;  /* 0x0000000f090f7208 */ /* 0x000fe20004000000 */
[----:B------:R-:W-:Y:S06]  /*2440*/  BRA `(.L_x_37) ;  /* 0x0000000000547947 */ /* 0x000fec0003800000 */
.L_x_36:
[----:B------:R-:W-:-:S14]  /*2450*/  DSETP.NAN.AND P0, PT, R4, R4, PT ;  /* 0x000000040400722a */ /* 0x000fdc0003f08000 */
[----:B------:R-:W-:Y:S05]  /*2460*/  @P0 BRA `(.L_x_38) ;  /* 0x0000000000440947 */ /* 0x000fea0003800000 */
[----:B------:R-:W-:-:S14]  /*2470*/  DSETP.NAN.AND P0, PT, R8, R8, PT ;  /* 0x000000080800722a */ /* 0x000fdc0003f08000 */
[----:B------:R-:W-:Y:S05]  /*2480*/  @P0 BRA `(.L_x_39) ;  /* 0x0000000000300947 */ /* 0x000fea0003800000 */
[----:B------:R-:W-:Y:S01]  /*2490*/  ISETP.NE.AND P0, PT, R18, R3, PT ;  /* 0x000000031200720c */ /* 0x000fe20003f05270 */
[----:B------:R-:W-:Y:S02]  /*24a0*/  IMAD.MOV.U32 R14, RZ, RZ, 0x0 ;  /* 0x00000000ff0e7424 */ /* 0x000fe400078e00ff */
[----:B------:R-:W-:-:S10]  /*24b0*/  IMAD.MOV.U32 R15, RZ, RZ, -0x80000 ;  /* 0xfff80000ff0f7424 */ /* 0x000fd400078e00ff */
[----:B------:R-:W-:Y:S05]  /*24c0*/  @!P0 BRA `(.L_x_37) ;  /* 0x0000000000348947 */ /* 0x000fea0003800000 */
[----:B------:R-:W-:Y:S02]  /*24d0*/  ISETP.NE.AND P0, PT, R18, 0x7ff00000, PT ;  /* 0x7ff000001200780c */ /* 0x000fe40003f05270 */
[----:B------:R-:W-:Y:S02]  /*24e0*/  LOP3.LUT R15, R5, 0x80000000, R9, 0x48, !PT ;  /* 0x80000000050f7812 */ /* 0x000fe400078e4809 */
[----:B------:R-:W-:-:S13]  /*24f0*/  ISETP.EQ.OR P0, PT, R3, RZ, !P0 ;  /* 0x000000ff0300720c */ /* 0x000fda0004702670 */
[----:B------:R-:W-:Y:S01]  /*2500*/  @P0 LOP3.LUT R3, R15, 0x7ff00000, RZ, 0xfc, !PT ;  /* 0x7ff000000f030812 */ /* 0x000fe200078efcff */
[----:B------:R-:W-:Y:S02]  /*2510*/  @!P0 IMAD.MOV.U32 R14, RZ, RZ, RZ ;  /* 0x000000ffff0e8224 */ /* 0x000fe400078e00ff */
[----:B------:R-:W-:Y:S02]  /*2520*/  @P0 IMAD.MOV.U32 R14, RZ, RZ, RZ ;  /* 0x000000ffff0e0224 */ /* 0x000fe400078e00ff */
[----:B------:R-:W-:Y:S01]  /*2530*/  @P0 IMAD.MOV.U32 R15, RZ, RZ, R3 ;  /* 0x000000ffff0f0224 */ /* 0x000fe200078e0003 */
[----:B------:R-:W-:Y:S06]  /*2540*/  BRA `(.L_x_37) ;  /* 0x0000000000147947 */ /* 0x000fec0003800000 */
.L_x_39:
[----:B------:R-:W-:Y:S01]  /*2550*/  LOP3.LUT R15, R9, 0x80000, RZ, 0xfc, !PT ;  /* 0x00080000090f7812 */ /* 0x000fe200078efcff */
[----:B------:R-:W-:Y:S01]  /*2560*/  IMAD.MOV.U32 R14, RZ, RZ, R8 ;  /* 0x000000ffff0e7224 */ /* 0x000fe200078e0008 */
[----:B------:R-:W-:Y:S06]  /*2570*/  BRA `(.L_x_37) ;  /* 0x0000000000087947 */ /* 0x000fec0003800000 */
.L_x_38:
[----:B------:R-:W-:Y:S01]  /*2580*/  LOP3.LUT R15, R5, 0x80000, RZ, 0xfc, !PT ;  /* 0x00080000050f7812 */ /* 0x000fe200078efcff */
[----:B------:R-:W-:-:S07]  /*2590*/  IMAD.MOV.U32 R14, RZ, RZ, R4 ;  /* 0x000000ffff0e7224 */ /* 0x000fce00078e0004 */
.L_x_37:
[----:B------:R-:W-:Y:S05]  /*25a0*/  BSYNC.RECONVERGENT B1 ;  /* 0x0000000000017941 */ /* 0x000fea0003800200 */
.L_x_35:
[----:B------:R-:W-:-:S04]  /*25b0*/  IMAD.MOV.U32 R3, RZ, RZ, 0x0 ;  /* 0x00000000ff037424 */ /* 0x000fc800078e00ff */
[----:B------:R-:W-:Y:S05]  /*25c0*/  RET.REL.NODEC R2 `(_Z6lmsSimILi391EEvdPdS0_S0_S0_S0_S0_i) ;  /* 0xffffffd8028c7950 */ /* 0x000fea0003c3ffff */
        .type           $_Z6lmsSimILi391EEvdPdS0_S0_S0_S0_S0_i$__internal_accurate_pow,@function
        .size           $_Z6lmsSimILi391EEvdPdS0_S0_S0_S0_S0_i$__internal_accurate_pow,(.L_x_93 - $_Z6lmsSimILi391EEvdPdS0_S0_S0_S0_S0_i$__internal_accurate_pow)
$_Z6lmsSimILi391EEvdPdS0_S0_S0_S0_S0_i$__internal_accurate_pow:
[----:B------:R-:W-:Y:S01]  /*25d0*/  ISETP.GT.U32.AND P0, PT, R27, 0xfffff, PT ;  /* 0x000fffff1b00780c */ /* 0x000fe20003f04070 */
[--C-:B------:R-:W-:Y:S01]  /*25e0*/  IMAD.MOV.U32 R16, RZ, RZ, R27.reuse ;  /* 0x000000ffff107224 */ /* 0x100fe200078e001b */
[----:B------:R-:W-:Y:S01]  /*25f0*/  UMOV UR6, 0x7d2cafe2 ;  /* 0x7d2cafe200067882 */ /* 0x000fe20000000000 */
[----:B------:R-:W-:Y:S01]  /*2600*/  IMAD.MOV.U32 R18, RZ, RZ, RZ ;  /* 0x000000ffff127224 */ /* 0x000fe200078e00ff */
[----:B------:R-:W-:Y:S01]  /*2610*/  UMOV UR7, 0x3eb0f5ff ;  /* 0x3eb0f5ff00077882 */ /* 0x000fe20000000000 */
[----:B------:R-:W-:Y:S01]  /*2620*/  SHF.R.U32.HI R23, RZ, 0x14, R27 ;  /* 0x00000014ff177819 */ /* 0x000fe2000001161b */
[----:B------:R-:W-:Y:S01]  /*2630*/  UMOV UR12, 0x3b39803f ;  /* 0x3b39803f000c7882 */ /* 0x000fe20000000000 */
[----:B------:R-:W-:-:S06]  /*2640*/  UMOV UR13, 0x3c7abc9e ;  /* 0x3c7abc9e000d7882 */ /* 0x000fcc0000000000 */
[----:B------:R-:W-:-:S10]  /*2650*/  @!P0 DMUL R32, R26, 1.80143985094819840000e+16 ;  /* 0x435000001a208828 */ /* 0x000fd40000000000 */
[----:B------:R-:W-:Y:S01]  /*2660*/  @!P0 IMAD.MOV.U32 R16, RZ, RZ, R33 ;  /* 0x000000ffff108224 */ /* 0x000fe200078e0021 */
[----:B------:R-:W-:Y:S01]  /*2670*/  @!P0 LEA.HI R23, R33, 0xffffffca, RZ, 0xc ;  /* 0xffffffca21178811 */ /* 0x000fe200078f60ff */
[----:B------:R-:W-:-:S03]  /*2680*/  @!P0 IMAD.MOV.U32 R26, RZ, RZ, R32 ;  /* 0x000000ffff1a8224 */ /* 0x000fc600078e0020 */
[----:B------:R-:W-:Y:S01]  /*2690*/  LOP3.LUT R16, R16, 0x800fffff, RZ, 0xc0, !PT ;  /* 0x800fffff10107812 */ /* 0x000fe200078ec0ff */
[----:B------:R-:W-:Y:S02]  /*26a0*/  IMAD.MOV.U32 R30, RZ, RZ, R26 ;  /* 0x000000ffff1e7224 */ /* 0x000fe400078e001a */
[----:B------:R-:W-:Y:S01]  /*26b0*/  VIADD R25, R23, 0xfffffc01 ;  /* 0xfffffc0117197836 */ /* 0x000fe20000000000 */
[----:B------:R-:W-:-:S04]  /*26c0*/  LOP3.LUT R31, R16, 0x3ff00000, RZ, 0xfc, !PT ;  /* 0x3ff00000101f7812 */ /* 0x000fc800078efcff */
[----:B------:R-:W-:-:S13]  /*26d0*/  ISETP.GE.U32.AND P2, PT, R31, 0x3ff6a09f, PT ;  /* 0x3ff6a09f1f00780c */ /* 0x000fda0003f46070 */
[----:B------:R-:W-:Y:S02]  /*26e0*/  @P2 VIADD R17, R31, 0xfff00000 ;  /* 0xfff000001f112836 */ /* 0x000fe40000000000 */
[----:B------:R-:W-:Y:S02]  /*26f0*/  @P2 VIADD R25, R23, 0xfffffc02 ;  /* 0xfffffc0217192836 */ /* 0x000fe40000000000 */
[----:B------:R-:W-:-:S06]  /*2700*/  @P2 IMAD.MOV.U32 R31, RZ, RZ, R17 ;  /* 0x000000ffff1f2224 */ /* 0x000fcc00078e0011 */
[C---:B------:R-:W-:Y:S02]  /*2710*/  DADD R28, R30.reuse, 1 ;  /* 0x3ff000001e1c7429 */ /* 0x040fe40000000000 */
[----:B------:R-:W-:-:S04]  /*2720*/  DADD R30, R30, -1 ;  /* 0xbff000001e1e7429 */ /* 0x000fc80000000000 */
[----:B------:R-:W0:Y:S02]  /*2730*/  MUFU.RCP64H R19, R29 ;  /* 0x0000001d00137308 */ /* 0x000e240000001800 */
[----:B0-----:R-:W-:-:S08]  /*2740*/  DFMA R16, -R28, R18, 1 ;  /* 0x3ff000001c10742b */ /* 0x001fd00000000112 */
[----:B------:R-:W-:-:S08]  /*2750*/  DFMA R16, R16, R16, R16 ;  /* 0x000000101010722b */ /* 0x000fd00000000010 */
[----:B------:R-:W-:-:S08]  /*2760*/  DFMA R18, R18, R16, R18 ;  /* 0x000000101212722b */ /* 0x000fd00000000012 */
[----:B------:R-:W-:-:S08]  /*2770*/  DMUL R16, R30, R18 ;  /* 0x000000121e107228 */ /* 0x000fd00000000000 */
[----:B------:R-:W-:-:S08]  /*2780*/  DFMA R16, R30, R18, R16 ;  /* 0x000000121e10722b */ /* 0x000fd00000000010 */
[----:B------:R-:W-:Y:S02]  /*2790*/  DADD R36, R30, -R16 ;  /* 0x000000001e247229 */ /* 0x000fe40000000810 */
[----:B------:R-:W-:-:S06]  /*27a0*/  DMUL R28, R16, R16 ;  /* 0x00000010101c7228 */ /* 0x000fcc0000000000 */
[----:B------:R-:W-:-:S08]  /*27b0*/  DADD R36, R36, R36 ;  /* 0x0000000024247229 */ /* 0x000fd00000000024 */
[----:B------:R-:W-:Y:S01]  /*27c0*/  DFMA R30, R30, -R16, R36 ;  /* 0x800000101e1e722b */ /* 0x000fe20000000024 */
[----:B------:R-:W-:Y:S02]  /*27d0*/  IMAD.MOV.U32 R36, RZ, RZ, 0x41ad3b5a ;  /* 0x41ad3b5aff247424 */ /* 0x000fe400078e00ff */
[----:B------:R-:W-:-:S05]  /*27e0*/  IMAD.MOV.U32 R37, RZ, RZ, 0x3ed0f5d2 ;  /* 0x3ed0f5d2ff257424 */ /* 0x000fca00078e00ff */
[----:B------:R-:W-:Y:S02]  /*27f0*/  DMUL R18, R18, R30 ;  /* 0x0000001e12127228 */ /* 0x000fe40000000000 */
[----:B------:R-:W-:Y:S01]  /*2800*/  DFMA R36, R28, UR6, R36 ;  /* 0x000000061c247c2b */ /* 0x000fe20008000024 */
[----:B------:R-:W-:Y:S01]  /*2810*/  UMOV UR6, 0x75488a3f ;  /* 0x75488a3f00067882 */ /* 0x000fe20000000000 */
[----:B------:R-:W-:-:S06]  /*2820*/  UMOV UR7, 0x3ef3b20a ;  /* 0x3ef3b20a00077882 */ /* 0x000fcc0000000000 */
[----:B------:R-:W-:Y:S01]  /*2830*/  DFMA R36, R28, R36, UR6 ;  /* 0x000000061c247e2b */ /* 0x000fe20008000024 */
        /* <DEDUP_REMOVED lines=14> */
[----:B------:R-:W-:-:S08]  /*2920*/  DFMA R26, R28, R36, UR6 ;  /* 0x000000061c1a7e2b */ /* 0x000fd00008000024 */
[----:B------:R-:W-:Y:S01]  /*2930*/  DADD R30, -R26, UR6 ;  /* 0x000000061a1e7e29 */ /* 0x000fe20008000100 */
[----:B------:R-:W-:Y:S01]  /*2940*/  UMOV UR6, 0xb9e7b0 ;  /* 0x00b9e7b000067882 */ /* 0x000fe20000000000 */
[----:B------:R-:W-:-:S06]  /*2950*/  UMOV UR7, 0x3c46a4cb ;  /* 0x3c46a4cb00077882 */ /* 0x000fcc0000000000 */
[----:B------:R-:W-:Y:S02]  /*2960*/  DFMA R36, R28, R36, R30 ;  /* 0x000000241c24722b */ /* 0x000fe4000000001e */
[----:B------:R-:W-:Y:S01]  /*2970*/  DMUL R30, R16, R16 ;  /* 0x00000010101e7228 */ /* 0x000fe20000000000 */
[----:B------:R-:W-:Y:S02]  /*2980*/  VIADD R29, R19, 0x100000 ;  /* 0x00100000131d7836 */ /* 0x000fe40000000000 */
[----:B------:R-:W-:-:S03]  /*2990*/  IMAD.MOV.U32 R28, RZ, RZ, R18 ;  /* 0x000000ffff1c7224 */ /* 0x000fc600078e0012 */
[----:B------:R-:W-:Y:S01]  /*29a0*/  DADD R36, R36, -UR6 ;  /* 0x8000000624247e29 */ /* 0x000fe20008000000 */
[----:B------:R-:W-:Y:S01]  /*29b0*/  UMOV UR6, 0x80000000 ;  /* 0x8000000000067882 */ /* 0x000fe20000000000 */
[----:B------:R-:W-:Y:S01]  /*29c0*/  DFMA R32, R16, R16, -R30 ;  /* 0x000000101020722b */ /* 0x000fe2000000081e */
[----:B------:R-:W-:-:S07]  /*29d0*/  UMOV UR7, 0x43300000 ;  /* 0x4330000000077882 */ /* 0x000fce0000000000 */
[C---:B------:R-:W-:Y:S02]  /*29e0*/  DFMA R32, R16.reuse, R28, R32 ;  /* 0x0000001c1020722b */ /* 0x040fe40000000020 */
[----:B------:R-:W-:-:S08]  /*29f0*/  DMUL R28, R16, R30 ;  /* 0x0000001e101c7228 */ /* 0x000fd00000000000 */
[----:B------:R-:W-:-:S08]  /*2a00*/  DFMA R38, R16, R30, -R28 ;  /* 0x0000001e1026722b */ /* 0x000fd0000000081c */
[----:B------:R-:W-:-:S08]  /*2a10*/  DFMA R30, R18, R30, R38 ;  /* 0x0000001e121e722b */ /* 0x000fd00000000026 */
[----:B------:R-:W-:Y:S02]  /*2a20*/  DFMA R30, R16, R32, R30 ;  /* 0x00000020101e722b */ /* 0x000fe4000000001e */
[----:B------:R-:W-:-:S08]  /*2a30*/  DADD R32, R26, R36 ;  /* 0x000000001a207229 */ /* 0x000fd00000000024 */
[----:B------:R-:W-:-:S08]  /*2a40*/  DADD R26, R26, -R32 ;  /* 0x000000001a1a7229 */ /* 0x000fd00000000820 */
[----:B------:R-:W-:Y:S02]  /*2a50*/  DADD R36, R36, R26 ;  /* 0x0000000024247229 */ /* 0x000fe4000000001a */
[----:B------:R-:W-:-:S08]  /*2a60*/  DMUL R26, R32, R28 ;  /* 0x0000001c201a7228 */ /* 0x000fd00000000000 */
[----:B------:R-:W-:-:S08]  /*2a70*/  DFMA R38, R32, R28, -R26 ;  /* 0x0000001c2026722b */ /* 0x000fd0000000081a */
[----:B------:R-:W-:-:S08]  /*2a80*/  DFMA R30, R32, R30, R38 ;  /* 0x0000001e201e722b */ /* 0x000fd00000000026 */
[----:B------:R-:W-:-:S08]  /*2a90*/  DFMA R36, R36, R28, R30 ;  /* 0x0000001c2424722b */ /* 0x000fd0000000001e */
[----:B------:R-:W-:-:S08]  /*2aa0*/  DADD R30, R26, R36 ;  /* 0x000000001a1e7229 */ /* 0x000fd00000000024 */
[--C-:B------:R-:W-:Y:S02]  /*2ab0*/  DADD R28, R16, R30.reuse ;  /* 0x00000000101c7229 */ /* 0x100fe4000000001e */
[----:B------:R-:W-:-:S06]  /*2ac0*/  DADD R26, R26, -R30 ;  /* 0x000000001a1a7229 */ /* 0x000fcc000000081e */
[----:B------:R-:W-:Y:S02]  /*2ad0*/  DADD R16, R16, -R28 ;  /* 0x0000000010107229 */ /* 0x000fe4000000081c */
[----:B------:R-:W-:-:S06]  /*2ae0*/  DADD R26, R36, R26 ;  /* 0x00000000241a7229 */ /* 0x000fcc000000001a */
[----:B------:R-:W-:-:S08]  /*2af0*/  DADD R16, R30, R16 ;  /* 0x000000001e107229 */ /* 0x000fd00000000010 */
[----:B------:R-:W-:-:S08]  /*2b00*/  DADD R16, R26, R16 ;  /* 0x000000001a107229 */ /* 0x000fd00000000010 */
[----:B------:R-:W-:Y:S01]  /*2b10*/  DADD R26, R18, R16 ;  /* 0x00000000121a7229 */ /* 0x000fe20000000010 */
[----:B------:R-:W-:Y:S01]  /*2b20*/  LOP3.LUT R18, R25, 0x80000000, RZ, 0x3c, !PT ;  /* 0x8000000019127812 */ /* 0x000fe200078e3cff */
[----:B------:R-:W-:-:S06]  /*2b30*/  IMAD.MOV.U32 R19, RZ, RZ, 0x43300000 ;  /* 0x43300000ff137424 */ /* 0x000fcc00078e00ff */
[----:B------:R-:W-:Y:S02]  /*2b40*/  DADD R30, R28, R26 ;  /* 0x000000001c1e7229 */ /* 0x000fe4000000001a */
[----:B------:R-:W-:Y:S01]  /*2b50*/  DADD R18, R18, -UR6 ;  /* 0x8000000612127e29 */ /* 0x000fe20008000000 */
[----:B------:R-:W-:Y:S01]  /*2b60*/  UMOV UR6, 0xfefa39ef ;  /* 0xfefa39ef00067882 */ /* 0x000fe20000000000 */
[----:B------:R-:W-:-:S04]  /*2b70*/  UMOV UR7, 0x3fe62e42 ;  /* 0x3fe62e4200077882 */ /* 0x000fc80000000000 */
[--C-:B------:R-:W-:Y:S02]  /*2b80*/  DADD R28, R28, -R30.reuse ;  /* 0x000000001c1c7229 */ /* 0x100fe4000000081e */
[----:B------:R-:W-:-:S06]  /*2b90*/  DFMA R16, R18, UR6, R30 ;  /* 0x0000000612107c2b */ /* 0x000fcc000800001e */
[----:B------:R-:W-:Y:S02]  /*2ba0*/  DADD R28, R26, R28 ;  /* 0x000000001a1c7229 */ /* 0x000fe4000000001c */
[----:B------:R-:W-:-:S08]  /*2bb0*/  DFMA R32, R18, -UR6, R16 ;  /* 0x8000000612207c2b */ /* 0x000fd00008000010 */
[----:B------:R-:W-:Y:S01]  /*2bc0*/  DADD R32, -R30, R32 ;  /* 0x000000001e207229 */ /* 0x000fe20000000120 */
[----:B------:R-:W-:Y:S02]  /*2bd0*/  IMAD.MOV.U32 R31, RZ, RZ, R15 ;  /* 0x000000ffff1f7224 */ /* 0x000fe400078e000f */
[----:B------:R-:W-:-:S03]  /*2be0*/  IMAD.MOV.U32 R30, RZ, RZ, R14 ;  /* 0x000000ffff1e7224 */ /* 0x000fc600078e000e */
[----:B------:R-:W-:Y:S02]  /*2bf0*/  LOP3.LUT R23, R31, 0xff0fffff, RZ, 0xc0, !PT ;  /* 0xff0fffff1f177812 */ /* 0x000fe400078ec0ff */
[----:B------:R-:W-:-:S08]  /*2c00*/  DADD R28, R28, -R32 ;  /* 0x000000001c1c7229 */ /* 0x000fd00000000820 */
[----:B------:R-:W-:Y:S01]  /*2c10*/  DFMA R28, R18, UR12, R28 ;  /* 0x0000000c121c7c2b */ /* 0x000fe2000800001c */
[----:B------:R-:W-:-:S05]  /*2c20*/  IMAD.SHL.U32 R18, R31, 0x2, RZ ;  /* 0x000000021f127824 */ /* 0x000fca00078e00ff */
[----:B------:R-:W-:Y:S02]  /*2c30*/  ISETP.GT.U32.AND P0, PT, R18, -0x2000001, PT ;  /* 0xfdffffff1200780c */ /* 0x000fe40003f04070 */
[----:B------:R-:W-:Y:S02]  /*2c40*/  DADD R18, R16, R28 ;  /* 0x0000000010127229 */ /* 0x000fe4000000001c */
[----:B------:R-:W-:-:S06]  /*2c50*/  SEL R31, R23, R31, P0 ;  /* 0x0000001f171f7207 */ /* 0x000fcc0000000000 */
[----:B------:R-:W-:Y:S02]  /*2c60*/  DADD R26, R16, -R18 ;  /* 0x00000000101a7229 */ /* 0x000fe40000000812 */
[----:B------:R-:W-:-:S06]  /*2c70*/  DMUL R16, R18, R30 ;  /* 0x0000001e12107228 */ /* 0x000fcc0000000000 */
[----:B------:R-:W-:Y:S02]  /*2c80*/  DADD R28, R28, R26 ;  /* 0x000000001c1c7229 */ /* 0x000fe4000000001a */
[----:B------:R-:W-:Y:S01]  /*2c90*/  DFMA R18, R18, R30, -R16 ;  /* 0x0000001e1212722b */ /* 0x000fe20000000810 */
[----:B------:R-:W-:Y:S02]  /*2ca0*/  IMAD.MOV.U32 R26, RZ, RZ, 0x652b82fe ;  /* 0x652b82feff1a7424 */ /* 0x000fe400078e00ff */
[----:B------:R-:W-:-:S05]  /*2cb0*/  IMAD.MOV.U32 R27, RZ, RZ, 0x3ff71547 ;  /* 0x3ff71547ff1b7424 */ /* 0x000fca00078e00ff */
[----:B------:R-:W-:-:S08]  /*2cc0*/  DFMA R28, R28, R30, R18 ;  /* 0x0000001e1c1c722b */ /* 0x000fd00000000012 */
[----:B------:R-:W-:-:S08]  /*2cd0*/  DADD R18, R16, R28 ;  /* 0x0000000010127229 */ /* 0x000fd0000000001c */
[----:B------:R-:W-:Y:S02]  /*2ce0*/  DFMA R26, R18, R26, 6.75539944105574400000e+15 ;  /* 0x43380000121a742b */ /* 0x000fe4000000001a */
[----:B------:R-:W-:Y:S01]  /*2cf0*/  FSETP.GEU.AND P0, PT, |R19|, 4.1917929649353027344, PT ;  /* 0x4086232b1300780b */ /* 0x000fe20003f0e200 */
[----:B------:R-:W-:-:S05]  /*2d00*/  DADD R16, R16, -R18 ;  /* 0x0000000010107229 */ /* 0x000fca0000000812 */
[----:B------:R-:W-:-:S03]  /*2d10*/  DADD R30, R26, -6.75539944105574400000e+15 ;  /* 0xc33800001a1e7429 */ /* 0x000fc60000000000 */
[----:B------:R-:W-:-:S05]  /*2d20*/  DADD R28, R28, R16 ;  /* 0x000000001c1c7229 */ /* 0x000fca0000000010 */
[----:B------:R-:W-:Y:S01]  /*2d30*/  DFMA R32, R30, -UR6, R18 ;  /* 0x800000061e207c2b */ /* 0x000fe20008000012 */
[----:B------:R-:W-:Y:S01]  /*2d40*/  UMOV UR6, 0x3b39803f ;  /* 0x3b39803f00067882 */ /* 0x000fe20000000000 */
[----:B------:R-:W-:-:S06]  /*2d50*/  UMOV UR7, 0x3c7abc9e ;  /* 0x3c7abc9e00077882 */ /* 0x000fcc0000000000 */
[----:B------:R-:W-:Y:S01]  /*2d60*/  DFMA R30, R30, -UR6, R32 ;  /* 0x800000061e1e7c2b */ /* 0x000fe20008000020 */
[----:B------:R-:W-:Y:S01]  /*2d70*/  UMOV UR6, 0x69ce2bdf ;  /* 0x69ce2bdf00067882 */ /* 0x000fe20000000000 */
[----:B------:R-:W-:Y:S01]  /*2d80*/  IMAD.MOV.U32 R32, RZ, RZ, -0x35dec16 ;  /* 0xfca213eaff207424 */ /* 0x000fe200078e00ff */
[----:B------:R-:W-:Y:S01]  /*2d90*/  UMOV UR7, 0x3e5ade15 ;  /* 0x3e5ade1500077882 */ /* 0x000fe20000000000 */
[----:B------:R-:W-:-:S06]  /*2da0*/  IMAD.MOV.U32 R33, RZ, RZ, 0x3e928af3 ;  /* 0x3e928af3ff217424 */ /* 0x000fcc00078e00ff */
        /* <DEDUP_REMOVED lines=25> */
[----:B------:R-:W-:-:S08]  /*2f40*/  DFMA R32, R30, R32, 1 ;  /* 0x3ff000001e20742b */ /* 0x000fd00000000020 */
[----:B------:R-:W-:-:S10]  /*2f50*/  DFMA R30, R30, R32, 1 ;  /* 0x3ff000001e1e742b */ /* 0x000fd40000000020 */
[----:B------:R-:W-:Y:S02]  /*2f60*/  IMAD R17, R26, 0x100000, R31 ;  /* 0x001000001a117824 */ /* 0x000fe400078e021f */
[----:B------:R-:W-:Y:S01]  /*2f70*/  IMAD.MOV.U32 R16, RZ, RZ, R30 ;  /* 0x000000ffff107224 */ /* 0x000fe200078e001e */
[----:B------:R-:W-:Y:S06]  /*2f80*/  @!P0 BRA `(.L_x_40) ;  /* 0x0000000000308947 */ /* 0x000fec0003800000 */
[----:B------:R-:W-:Y:S01]  /*2f90*/  FSETP.GEU.AND P2, PT, |R19|, 4.2275390625, PT ;  /* 0x408748001300780b */ /* 0x000fe20003f4e200 */
[C---:B------:R-:W-:Y:S02]  /*2fa0*/  DADD R32, R18.reuse, +INF ;  /* 0x7ff0000012207429 */ /* 0x040fe40000000000 */
[----:B------:R-:W-:-:S08]  /*2fb0*/  DSETP.GEU.AND P0, PT, R18, RZ, PT ;  /* 0x000000ff1200722a */ /* 0x000fd00003f0e000 */
[----:B------:R-:W-:Y:S02]  /*2fc0*/  FSEL R17, R33, RZ, P0 ;  /* 0x000000ff21117208 */ /* 0x000fe40000000000 */
[----:B------:R-:W-:-:S04]  /*2fd0*/  @!P2 LEA.HI R16, R26, R26, RZ, 0x1 ;  /* 0x0000001a1a10a211 */ /* 0x000fc800078f08ff */
[----:B------:R-:W-:Y:S02]  /*2fe0*/  @!P2 SHF.R.S32.HI R19, RZ, 0x1, R16 ;  /* 0x00000001ff13a819 */ /* 0x000fe40000011410 */
[----:B------:R-:W-:-:S03]  /*2ff0*/  FSEL R16, R32, RZ, P0 ;  /* 0x000000ff20107208 */ /* 0x000fc60000000000 */
[----:B------:R-:W-:Y:S02]  /*3000*/  @!P2 IMAD.IADD R18, R26, 0x1, -R19 ;  /* 0x000000011a12a824 */ /* 0x000fe400078e0a13 */
[----:B------:R-:W-:-:S03]  /*3010*/  @!P2 IMAD R31, R19, 0x100000, R31 ;  /* 0x00100000131fa824 */ /* 0x000fc600078e021f */
[----:B------:R-:W-:Y:S01]  /*3020*/  @!P2 LEA R19, R18, 0x3ff00000, 0x14 ;  /* 0x3ff000001213a811 */ /* 0x000fe200078ea0ff */
[----:B------:R-:W-:-:S06]  /*3030*/  @!P2 IMAD.MOV.U32 R18, RZ, RZ, RZ ;  /* 0x000000ffff12a224 */ /* 0x000fcc00078e00ff */
[----:B------:R-:W-:-:S11]  /*3040*/  @!P2 DMUL R16, R30, R18 ;  /* 0x000000121e10a228 */ /* 0x000fd60000000000 */
.L_x_40:
[----:B------:R-:W-:Y:S01]  /*3050*/  DFMA R28, R28, R16, R16 ;  /* 0x000000101c1c722b */ /* 0x000fe20000000010 */
[----:B------:R-:W-:Y:S01]  /*3060*/  IMAD.MOV.U32 R25, RZ, RZ, 0x0 ;  /* 0x00000000ff197424 */ /* 0x000fe200078e00ff */
[----:B------:R-:W-:-:S08]  /*3070*/  DSETP.NEU.AND P0, PT, |R16|, +INF , PT ;  /* 0x7ff000001000742a */ /* 0x000fd00003f0d200 */
[----:B------:R-:W-:Y:S02]  /*3080*/  FSEL R23, R16, R28, !P0 ;  /* 0x0000001c10177208 */ /* 0x000fe40004000000 */
[----:B------:R-:W-:Y:S01]  /*3090*/  FSEL R28, R17, R29, !P0 ;  /* 0x0000001d111c7208 */ /* 0x000fe20004000000 */
[----:B------:R-:W-:Y:S06]  /*30a0*/  RET.REL.NODEC R24 `(_Z6lmsSimILi391EEvdPdS0_S0_S0_S0_S0_i) ;  /* 0xffffffcc18d47950 */ /* 0x000fec0003c3ffff */
.L_x_41:
[----:B------:R-:W-:-:S00]  /*30b0*/  BRA `(.L_x_41) ;  /* 0xfffffffc00fc7947 */ /* 0x000fc0000383ffff */
[----:B------:R-:W-:-:S00]  /*30c0*/  NOP ;  /* 0x0000000000007918 */ /* 0x000fc00000000000 */
        /* <DEDUP_REMOVED lines=11> */
.L_x_93:


//--------------------- .text._Z8colorSimILi391EEvdPdS0_S0_S0_S0_S0_iPi --------------------------
	.section	.text._Z8colorSimILi391EEvdPdS0_S0_S0_S0_S0_iPi,"ax",@progbits
	.align	128
        .global         _Z8colorSimILi391EEvdPdS0_S0_S0_S0_S0_iPi
        .type           _Z8colorSimILi391EEvdPdS0_S0_S0_S0_S0_iPi,@function
        .size           _Z8colorSimILi391EEvdPdS0_S0_S0_S0_S0_iPi,(.L_x_95 - _Z8colorSimILi391EEvdPdS0_S0_S0_S0_S0_iPi)
        .other          _Z8colorSimILi391EEvdPdS0_S0_S0_S0_S0_iPi,@"STO_CUDA_ENTRY STV_DEFAULT"
_Z8colorSimILi391EEvdPdS0_S0_S0_S0_S0_iPi:
.text._Z8colorSimILi391EEvdPdS0_S0_S0_S0_S0_iPi:
        /* <DEDUP_REMOVED lines=75> */
.L_x_43:
[----:B------:R-:W-:Y:S05]  /*04b0*/  BSYNC.RECONVERGENT B0 ;  /* 0x0000000000007941 */ /* 0x000fea0003800200 */
.L_x_42:
        /* <DEDUP_REMOVED lines=81> */
.L_x_46:
        /* <DEDUP_REMOVED lines=37> */
.L_x_45:
[----:B------:R-:W-:Y:S05]  /*0c20*/  BSYNC.RECONVERGENT B0 ;  /* 0x0000000000007941 */ /* 0x000fea0003800200 */
.L_x_44:
[----:B------:R-:W3:Y:S08]  /*0c30*/  S2UR UR5, SR_CgaCtaId ;  /* 0x00000000000579c3 */ /* 0x000ef00000008800 */
[----:B------:R-:W-:Y:S06]  /*0c40*/  BAR.SYNC.DEFER_BLOCKING 0x0 ;  /* 0x0000000000007b1d */ /* 0x000fec0000010000 */
[----:B------:R-:W-:-:S02]  /*0c50*/  UMOV UR4, 0x400 ;  /* 0x0000040000047882 */ /* 0x000fc40000000000 */
[----:B---3--:R-:W-:-:S09]  /*0c60*/  ULEA UR4, UR5, UR4, 0x18 ;  /* 0x0000000405047291 */ /* 0x008fd2000f8ec0ff */
[----:B--2---:R-:W2:Y:S02]  /*0c70*/  LDS.64 R4, [UR4+0x24d8] ;  /* 0x0024d804ff047984 */ /* 0x004ea40008000a00 */
[----:B--2---:R-:W-:-:S14]  /*0c80*/  DSETP.GE.AND P0, PT, R4, 1, PT ;  /* 0x3ff000000400742a */ /* 0x004fdc0003f06000 */
        /* <DEDUP_REMOVED lines=16> */
[----:B------:R-:W-:Y:S01]  /*0d90*/  IMAD.MOV.U32 R20, RZ, RZ, R8 ;  /* 0x000000ffff147224 */ /* 0x000fe200078e0008 */
[----:B------:R-:W-:Y:S01]  /*0da0*/  MOV R36, 0xdf0 ;  /* 0x00000df000247802 */ /* 0x000fe20000000f00 */
[----:B------:R-:W-:Y:S02]  /*0db0*/  IMAD.MOV.U32 R21, RZ, RZ, R9 ;  /* 0x000000ffff157224 */ /* 0x000fe400078e0009 */
[----:B------:R-:W-:Y:S02]  /*0dc0*/  IMAD.MOV.U32 R22, RZ, RZ, R4 ;  /* 0x000000ffff167224 */ /* 0x000fe400078e0004 */
[----:B------:R-:W-:-:S07]  /*0dd0*/  IMAD.MOV.U32 R23, RZ, RZ, R5 ;  /* 0x000000ffff177224 */ /* 0x000fce00078e0005 */
[----:B------:R-:W-:Y:S05]  /*0de0*/  CALL.REL.NOINC `($__internal_1_$__cuda_sm20_div_rn_f64_full) ;  /* 0x0000001800247944 */ /* 0x000fea0003c00000 */
[----:B------:R-:W-:Y:S02]  /*0df0*/  IMAD.MOV.U32 R2, RZ, RZ, R20 ;  /* 0x000000ffff027224 */ /* 0x000fe400078e0014 */
[----:B------:R-:W-:-:S07]  /*0e00*/  IMAD.MOV.U32 R3, RZ, RZ, R21 ;  /* 0x000000ffff037224 */ /* 0x000fce00078e0015 */
.L_x_49:
[----:B------:R-:W-:Y:S05]  /*0e10*/  BSYNC.RECONVERGENT B0 ;  /* 0x0000000000007941 */ /* 0x000fea0003800200 */
.L_x_48:
[----:B------:R-:W-:Y:S01]  /*0e20*/  UMOV UR4, 0x7ae147ae ;  /* 0x7ae147ae00047882 */ /* 0x000fe20000000000 */
[----:B------:R-:W-:Y:S02]  /*0e30*/  UMOV UR5, 0x3fefae14 ;  /* 0x3fefae1400057882 */ /* 0x000fe40000000000 */
[----:B------:R-:W-:-:S11]  /*0e40*/  DMUL R8, R2, UR4 ;  /* 0x0000000402087c28 */ /* 0x000fd60008000000 */
.L_x_47:
[----:B------:R-:W2:Y:S01]  /*0e50*/  S2R R4, SR_CgaCtaId ;  /* 0x0000000000047919 */ /* 0x000ea20000008800 */
[----:B------:R-:W3:Y:S01]  /*0e60*/  S2UR UR4, SR_CTAID.X ;  /* 0x00000000000479c3 */ /* 0x000ee20000002500 */
[----:B------:R-:W4:Y:S01]  /*0e70*/  LDCU.64 UR6, c[0x0][0x3b0] ;  /* 0x00007600ff0677ac */ /* 0x000f220008000a00 */
[----:B01----:R-:W-:Y:S01]  /*0e80*/  VIADD R2, R0, 0xffffffc0 ;  /* 0xffffffc000027836 */ /* 0x003fe20000000000 */
[----:B------:R-:W0:Y:S01]  /*0e90*/  I2F.F64.U32 R10, R0 ;  /* 0x00000000000a7312 */ /* 0x000e220000201800 */
[----:B------:R-:W-:Y:S01]  /*0ea0*/  MOV R3, 0x400 ;  /* 0x0000040000037802 */ /* 0x000fe20000000f00 */
[----:B------:R-:W-:Y:S01]  /*0eb0*/  UMOV UR8, 0x47ae147b ;  /* 0x47ae147b00087882 */ /* 0x000fe20000000000 */
[----:B------:R-:W-:Y:S01]  /*0ec0*/  UMOV UR9, 0x3f947ae1 ;  /* 0x3f947ae100097882 */ /* 0x000fe20000000000 */
[----:B------:R-:W-:Y:S01]  /*0ed0*/  DSETP.GT.AND P0, PT, |R8|, 1, PT ;  /* 0x3ff000000800742a */ /* 0x000fe20003f04200 */
[----:B------:R-:W1:Y:S01]  /*0ee0*/  LDC.64 R16, c[0x0][0x390] ;  /* 0x0000e400ff107b82 */ /* 0x000e620000000a00 */
[----:B------:R-:W-:Y:S01]  /*0ef0*/  VIADD R3, R3, 0x30 ;  /* 0x0000003003037836 */ /* 0x000fe20000000000 */
[----:B------:R-:W-:Y:S01]  /*0f00*/  CS2R R14, SRZ ;  /* 0x00000000000e7805 */ /* 0x000fe2000001ff00 */
[----:B------:R-:W5:Y:S01]  /*0f10*/  I2F.F64.U32 R12, R2 ;  /* 0x00000002000c7312 */ /* 0x000f620000201800 */
[----:B------:R-:W1:Y:S04]  /*0f20*/  LDCU UR12, c[0x0][0x3b8] ;  /* 0x00007700ff0c77ac */ /* 0x000e680008000800 */
[----:B------:R-:W1:Y:S01]  /*0f30*/  LDC.64 R18, c[0x0][0x398] ;  /* 0x0000e600ff127b82 */ /* 0x000e620000000a00 */
[----:B0-----:R-:W-:Y:S01]  /*0f40*/  DMUL R10, R10, UR8 ;  /* 0x000000080a0a7c28 */ /* 0x001fe20008000000 */
[----:B----4-:R-:W-:-:S04]  /*0f50*/  UIADD3 UR5, UP0, UPT, UR6, 0x320, URZ ;  /* 0x0000032006057890 */ /* 0x010fc8000ff1e0ff */
[----:B------:R-:W-:Y:S02]  /*0f60*/  UIADD3.X UR6, UPT, UPT, URZ, UR7, URZ, UP0, !UPT ;  /* 0x00000007ff067290 */ /* 0x000fe400087fe4ff */
[----:B------:R-:W0:Y:S01]  /*0f70*/  LDC.64 R26, c[0x0][0x3a0] ;  /* 0x0000e800ff1a7b82 */ /* 0x000e220000000a00 */
[----:B---3--:R-:W-:Y:S01]  /*0f80*/  UIMAD UR7, UR4, 0x12c, URZ ;  /* 0x0000012c040778a4 */ /* 0x008fe2000f8e02ff */
[----:B-----5:R-:W-:Y:S01]  /*0f90*/  DMUL R12, R12, UR8 ;  /* 0x000000080c0c7c28 */ /* 0x020fe20008000000 */
[----:B------:R-:W-:Y:S01]  /*0fa0*/  UIMAD UR4, UR4, 0x64, URZ ;  /* 0x00000064040478a4 */ /* 0x000fe2000f8e02ff */
[----:B------:R-:W-:Y:S01]  /*0fb0*/  DADD R24, R10, UR8 ;  /* 0x000000080a187e29 */ /* 0x000fe20008000000 */
[----:B--2---:R-:W-:-:S03]  /*0fc0*/  LEA R7, R4, R3, 0x18 ;  /* 0x0000000304077211 */ /* 0x004fc600078ec0ff */
[----:B------:R-:W2:Y:S01]  /*0fd0*/  LDC.64 R30, c[0x0][0x3a8] ;  /* 0x0000ea00ff1e7b82 */ /* 0x000ea20000000a00 */
[----:B------:R-:W-:Y:S01]  /*0fe0*/  SEL R3, RZ, 0x7ff00000, !P0 ;  /* 0x7ff00000ff037807 */ /* 0x000fe20004000000 */
[----:B------:R-:W-:Y:S01]  /*0ff0*/  DADD R28, R12, UR8 ;  /* 0x000000080c1c7e29 */ /* 0x000fe20008000000 */
[----:B-1----:R-:W-:-:S04]  /*1000*/  IMAD.WIDE.U32 R16, R0, 0x8, R16 ;  /* 0x0000000800107825 */ /* 0x002fc800078e0010 */
[----:B------:R-:W-:Y:S02]  /*1010*/  IMAD.U32 R4, RZ, RZ, UR7 ;  /* 0x00000007ff047e24 */ /* 0x000fe4000f8e00ff */
[----:B------:R-:W-:-:S04]  /*1020*/  IMAD.WIDE.U32 R18, R0, 0x8, R18 ;  /* 0x0000000800127825 */ /* 0x000fc800078e0012 */
[C---:B------:R-:W-:Y:S02]  /*1030*/  IMAD R6, R0.reuse, 0x18, R7 ;  /* 0x0000001800067824 */ /* 0x040fe400078e0207 */
[----:B------:R-:W-:Y:S01]  /*1040*/  IMAD.U32 R5, RZ, RZ, UR4 ;  /* 0x00000004ff057e24 */ /* 0x000fe2000f8e00ff */
[----:B------:R-:W-:Y:S01]  /*1050*/  UMOV UR4, URZ ;  /* 0x000000ff00047c82 */ /* 0x000fe20008000000 */
[----:B0-----:R-:W-:-:S04]  /*1060*/  IMAD.WIDE.U32 R26, R0, 0x8, R26 ;  /* 0x00000008001a7825 */ /* 0x001fc800078e001a */
[----:B--2---:R-:W-:Y:S01]  /*1070*/  IMAD.WIDE.U32 R30, R0, 0x8, R30 ;  /* 0x00000008001e7825 */ /* 0x004fe200078e001e */
[----:B------:R-:W-:Y:S06]  /*1080*/  BAR.SYNC.DEFER_BLOCKING 0x0 ;  /* 0x0000000000007b1d */ /* 0x000fec0000010000 */
.L_x_84:
[----:B0-----:R0:W5:Y:S04]  /*1090*/  LDG.E.64 R48, desc[UR10][R16.64] ;  /* 0x0000000a10307981 */ /* 0x001168000c1e1b00 */
[----:B--2---:R0:W5:Y:S01]  /*10a0*/  LDG.E.64 R20, desc[UR10][R18.64] ;  /* 0x0000000a12147981 */ /* 0x004162000c1e1b00 */
[----:B------:R-:W-:Y:S01]  /*10b0*/  UMOV UR8, 0xd2f1a9fc ;  /* 0xd2f1a9fc00087882 */ /* 0x000fe20000000000 */
[----:B------:R-:W-:Y:S01]  /*10c0*/  UMOV UR9, 0x3f50624d ;  /* 0x3f50624d00097882 */ /* 0x000fe20000000000 */
[----:B------:R-:W-:Y:S01]  /*10d0*/  DSETP.NEU.AND P2, PT, R8, RZ, PT ;  /* 0x000000ff0800722a */ /* 0x000fe20003f4d000 */
[----:B------:R-:W-:Y:S01]  /*10e0*/  UIADD3 UR4, UPT, UPT, UR4, 0x1, URZ ;  /* 0x0000000104047890 */ /* 0x000fe2000fffe0ff */
[----:B------:R-:W-:Y:S01]  /*10f0*/  DMUL R22, R14, UR8 ;  /* 0x000000080e167c28 */ /* 0x000fe20008000000 */
[----:B------:R-:W-:Y:S02]  /*1100*/  BSSY.RECONVERGENT B0, `(.L_x_50) ;  /* 0x0000021000007945 */ /* 0x000fe40003800200 */
[----:B------:R-:W-:-:S07]  /*1110*/  UISETP.NE.AND UP0, UPT, UR4, 0x64, UPT ;  /* 0x000000640400788c */ /* 0x000fce000bf05270 */
[----:B------:R-:W-:Y:S02]  /*1120*/  SHF.R.U32.HI R7, RZ, 0x14, R23 ;  /* 0x00000014ff077819 */ /* 0x000fe40000011617 */
[----:B------:R-:W-:Y:S02]  /*1130*/  ISETP.GE.OR P3, PT, R23, RZ, P2 ;  /* 0x000000ff1700720c */ /* 0x000fe40001766670 */
[----:B------:R-:W-:-:S05]  /*1140*/  LOP3.LUT R7, R7, 0x7ff, RZ, 0xc0, !PT ;  /* 0x000007ff07077812 */ /* 0x000fca00078ec0ff */
[----:B------:R-:W-:-:S05]  /*1150*/  VIADD R7, R7, 0xfffffc0c ;  /* 0xfffffc0c07077836 */ /* 0x000fca0000000000 */
[CC--:B-1----:R-:W-:Y:S02]  /*1160*/  SHF.L.U32 R32, R22.reuse, R7.reuse, RZ ;  /* 0x0000000716207219 */ /* 0x0c2fe400000006ff */
        /* <DEDUP_REMOVED lines=12> */
[----:B-----5:R-:W-:Y:S05]  /*1230*/  CALL.REL.NOINC `($_Z8colorSimILi391EEvdPdS0_S0_S0_S0_S0_iPi$__internal_accurate_pow) ;  /* 0x0000001800807944 */ /* 0x020fea0003c00000 */
[----:B------:R-:W-:Y:S05]  /*1240*/  BSYNC.RECONVERGENT B1 ;  /* 0x0000000000017941 */ /* 0x000fea0003800200 */
.L_x_52:
        /* <DEDUP_REMOVED lines=12> */
.L_x_51:
[----:B------:R-:W-:Y:S05]  /*1310*/  BSYNC.RECONVERGENT B0 ;  /* 0x0000000000007941 */ /* 0x000fea0003800200 */
.L_x_50:
        /* <DEDUP_REMOVED lines=12> */
[----:B------:R-:W-:-:S04]  /*13e0*/  LOP3.LUT R32, R3, 0x7ff00000, RZ, 0x3c, !PT ;  /* 0x7ff0000003207812 */ /* 0x000fc800078e3cff */
[----:B------:R-:W-:-:S04]  /*13f0*/  SEL R32, R32, R3, !P1 ;  /* 0x0000000320207207 */ /* 0x000fc80004800000 */
[----:B------:R-:W-:Y:S01]  /*1400*/  SEL R33, R32, 0x3ff00000, P0 ;  /* 0x3ff0000020217807 */ /* 0x000fe20000000000 */
[----:B------:R-:W-:Y:S01]  /*1410*/  IMAD.MOV.U32 R32, RZ, RZ, RZ ;  /* 0x000000ffff207224 */ /* 0x000fe200078e00ff */
[----:B------:R-:W-:Y:S06]  /*1420*/  BRA `(.L_x_54) ;  /* 0x00000000002c7947 */ /* 0x000fec0003800000 */
.L_x_55:
[----:B------:R-:W-:-:S14]  /*1430*/  DSETP.NEU.AND P0, PT, |R8|, +INF , PT ;  /* 0x7ff000000800742a */ /* 0x000fdc0003f0d200 */
[----:B------:R-:W-:Y:S05]  /*1440*/  @P0 BRA `(.L_x_54) ;  /* 0x0000000000240947 */ /* 0x000fea0003800000 */
[----:B------:R-:W-:Y:S02]  /*1450*/  ISETP.GE.AND P0, PT, R23, RZ, PT ;  /* 0x000000ff1700720c */ /* 0x000fe40003f06270 */
[----:B------:R-:W-:Y:S02]  /*1460*/  ISETP.GE.AND P2, PT, R9, RZ, PT ;  /* 0x000000ff0900720c */ /* 0x000fe40003f46270 */
[----:B------:R-:W-:Y:S02]  /*1470*/  SEL R33, RZ, 0x7ff00000, !P0 ;  /* 0x7ff00000ff217807 */ /* 0x000fe40004000000 */
[----:B------:R-:W-:-:S03]  /*1480*/  LOP3.LUT R7, R23, 0x7fffffff, RZ, 0xc0, !PT ;  /* 0x7fffffff17077812 */ /* 0x000fc600078ec0ff */
[----:B------:R-:W-:Y:S01]  /*1490*/  VIADD R32, R33, 0x80000000 ;  /* 0x8000000021207836 */ /* 0x000fe20000000000 */
[----:B------:R-:W-:-:S04]  /*14a0*/  ISETP.NE.AND P0, PT, R7, 0x3fe00000, PT ;  /* 0x3fe000000700780c */ /* 0x000fc80003f05270 */
[----:B------:R-:W-:-:S04]  /*14b0*/  SEL R32, R32, R33, P0 ;  /* 0x0000002120207207 */ /* 0x000fc80000000000 */
[----:B------:R-:W-:Y:S01]  /*14c0*/  @!P2 SEL R33, R32, R33, P1 ;  /* 0x000000212021a207 */ /* 0x000fe20000800000 */
[----:B------:R-:W-:-:S07]  /*14d0*/  IMAD.MOV.U32 R32, RZ, RZ, RZ ;  /* 0x000000ffff207224 */ /* 0x000fce00078e00ff */
.L_x_54:
[----:B------:R-:W-:Y:S05]  /*14e0*/  BSYNC.RECONVERGENT B0 ;  /* 0x0000000000007941 */ /* 0x000fea0003800200 */
.L_x_53:
[----:B------:R-:W2:Y:S04]  /*14f0*/  LDG.E.64 R34, desc[UR10][R26.64] ;  /* 0x0000000a1a227981 */ /* 0x000ea8000c1e1b00 */
[----:B------:R-:W3:Y:S01]  /*1500*/  LDG.E.64 R36, desc[UR10][R30.64] ;  /* 0x0000000a1e247981 */ /* 0x000ee2000c1e1b00 */
[----:B------:R-:W-:Y:S01]  /*1510*/  DSETP.NEU.AND P1, PT, R22, RZ, PT ;  /* 0x000000ff1600722a */ /* 0x000fe20003f2d000 */
[C---:B------:R-:W-:Y:S01]  /*1520*/  ISETP.GE.AND P6, PT, R0.reuse, UR12, PT ;  /* 0x0000000c00007c0c */ /* 0x040fe2000bfc6270 */
[----:B------:R-:W-:Y:S01]  /*1530*/  DSETP.NEU.AND P0, PT, R8, 1, PT ;  /* 0x3ff000000800742a */ /* 0x000fe20003f0d000 */
[----:B------:R-:W-:Y:S01]  /*1540*/  BSSY.RECONVERGENT B0, `(.L_x_56) ;  /* 0x0000029000007945 */ /* 0x000fe20003800200 */
[----:B-----5:R-:W-:Y:S01]  /*1550*/  DMUL R22, R48, R20 ;  /* 0x0000001430167228 */ /* 0x020fe20000000000 */
[----:B------:R-:W-:-:S02]  /*1560*/  ISETP.GT.U32.AND P5, PT, R0, 0x7f, PT ;  /* 0x0000007f0000780c */ /* 0x000fc40003fa4070 */
[----:B------:R-:W-:Y:S02]  /*1570*/  FSEL R20, R32, RZ, P1 ;  /* 0x000000ff20147208 */ /* 0x000fe40000800000 */
[----:B------:R-:W-:Y:S02]  /*1580*/  FSEL R32, R33, 1.875, P1 ;  /* 0x3ff0000021207808 */ /* 0x000fe40000800000 */
[----:B------:R-:W-:Y:S02]  /*1590*/  FSEL R20, R20, RZ, P0 ;  /* 0x000000ff14147208 */ /* 0x000fe40000000000 */
[----:B------:R-:W-:Y:S02]  /*15a0*/  FSEL R21, R32, 1.875, P0 ;  /* 0x3ff0000020157808 */ /* 0x000fe40000000000 */
[C---:B------:R-:W-:Y:S02]  /*15b0*/  ISETP.GT.U32.AND P0, PT, R0.reuse, 0x3f, PT ;  /* 0x0000003f0000780c */ /* 0x040fe40003f04070 */
[----:B------:R-:W-:-:S02]  /*15c0*/  ISETP.GT.U32.AND P4, PT, R0, 0x1f, PT ;  /* 0x0000001f0000780c */ /* 0x000fc40003f84070 */
[----:B------:R-:W-:Y:S01]  /*15d0*/  DMUL R22, R20, R22 ;  /* 0x0000001614167228 */ /* 0x000fe20000000000 */
[----:B------:R-:W-:Y:S02]  /*15e0*/  P2R R7, PR, RZ, 0x1 ;  /* 0x00000001ff077803 */ /* 0x000fe40000000000 */
[C---:B------:R-:W-:Y:S02]  /*15f0*/  ISETP.GT.U32.AND P3, PT, R0.reuse, 0xf, PT ;  /* 0x0000000f0000780c */ /* 0x040fe40003f64070 */
[C---:B------:R-:W-:Y:S02]  /*1600*/  ISETP.GT.U32.AND P2, PT, R0.reuse, 0x7, PT ;  /* 0x000000070000780c */ /* 0x040fe40003f44070 */
[----:B------:R0:W-:Y:S01]  /*1610*/  STS.64 [R6], R22 ;  /* 0x0000001606007388 */ /* 0x0001e20000000a00 */
[C---:B------:R-:W-:Y:S02]  /*1620*/  ISETP.GT.U32.AND P1, PT, R0.reuse, 0x3, PT ;  /* 0x000000030000780c */ /* 0x040fe40003f24070 */
[----:B------:R-:W-:Y:S01]  /*1630*/  ISETP.GT.U32.AND P0, PT, R0, 0x1, PT ;  /* 0x000000010000780c */ /* 0x000fe20003f04070 */
[----:B--2---:R-:W-:-:S02]  /*1640*/  DMUL R34, R48, R34 ;  /* 0x0000002230227228 */ /* 0x004fc40000000000 */
[----:B---3--:R-:W-:-:S06]  /*1650*/  DMUL R36, R48, R36 ;  /* 0x0000002430247228 */ /* 0x008fcc0000000000 */
[C---:B------:R-:W-:Y:S02]  /*1660*/  DMUL R34, R20.reuse, R34 ;  /* 0x0000002214227228 */ /* 0x040fe40000000000 */
[----:B------:R-:W-:-:S05]  /*1670*/  DMUL R36, R20, R36 ;  /* 0x0000002414247228 */ /* 0x000fca0000000000 */
[----:B------:R0:W-:Y:S04]  /*1680*/  STS.64 [R6+0x8], R34 ;  /* 0x0000082206007388 */ /* 0x0001e80000000a00 */
[----:B------:R0:W-:Y:S01]  /*1690*/  STS.64 [R6+0x10], R36 ;  /* 0x0000102406007388 */ /* 0x0001e20000000a00 */
[----:B------:R-:W-:Y:S06]  /*16a0*/  BAR.SYNC.DEFER_BLOCKING 0x0 ;  /* 0x0000000000007b1d */ /* 0x000fec0000010000 */
[----:B------:R-:W-:Y:S05]  /*16b0*/  @P6 BRA `(.L_x_57) ;  /* 0x0000000000446947 */ /* 0x000fea0003800000 */
        /* <DEDUP_REMOVED lines=17> */
.L_x_57:
[----:B------:R-:W-:Y:S05]  /*17d0*/  BSYNC.RECONVERGENT B0 ;  /* 0x0000000000007941 */ /* 0x000fea0003800200 */
.L_x_56:
        /* <DEDUP_REMOVED lines=15> */
.L_x_59:
[----:B------:R-:W-:Y:S05]  /*18d0*/  BSYNC.RECONVERGENT B0 ;  /* 0x0000000000007941 */ /* 0x000fea0003800200 */
.L_x_58:
        /* <DEDUP_REMOVED lines=16> */
.L_x_61:
[----:B------:R-:W-:Y:S05]  /*19e0*/  BSYNC.RECONVERGENT B0 ;  /* 0x0000000000007941 */ /* 0x000fea0003800200 */
.L_x_60:
        /* <DEDUP_REMOVED lines=15> */
.L_x_63:
[----:B------:R-:W-:Y:S05]  /*1ae0*/  BSYNC.RECONVERGENT B0 ;  /* 0x0000000000007941 */ /* 0x000fea0003800200 */
.L_x_62:
        /* <DEDUP_REMOVED lines=15> */
.L_x_65:
[----:B------:R-:W-:Y:S05]  /*1be0*/  BSYNC.RECONVERGENT B0 ;  /* 0x0000000000007941 */ /* 0x000fea0003800200 */
.L_x_64:
        /* <DEDUP_REMOVED lines=15> */
.L_x_67:
[----:B------:R-:W-:Y:S05]  /*1ce0*/  BSYNC.RECONVERGENT B0 ;  /* 0x0000000000007941 */ /* 0x000fea0003800200 */
.L_x_66:
        /* <DEDUP_REMOVED lines=15> */
.L_x_69:
[----:B------:R-:W-:Y:S05]  /*1de0*/  BSYNC.RECONVERGENT B0 ;  /* 0x0000000000007941 */ /* 0x000fea0003800200 */
.L_x_68:
        /* <DEDUP_REMOVED lines=15> */
.L_x_71:
[----:B------:R-:W-:Y:S05]  /*1ee0*/  BSYNC.RECONVERGENT B0 ;  /* 0x0000000000007941 */ /* 0x000fea0003800200 */
.L_x_70:
        /* <DEDUP_REMOVED lines=18> */
.L_x_73:
[----:B------:R-:W-:Y:S05]  /*2010*/  BSYNC.RECONVERGENT B0 ;  /* 0x0000000000007941 */ /* 0x000fea0003800200 */
.L_x_72:
[----:B------:R-:W-:Y:S06]  /*2020*/  BAR.SYNC.DEFER_BLOCKING 0x0 ;  /* 0x0000000000007b1d */ /* 0x000fec0000010000 */
[----:B------:R-:W-:Y:S04]  /*2030*/  BSSY.RECONVERGENT B0, `(.L_x_74) ;  /* 0x000000d000007945 */ /* 0x000fe80003800200 */
[----:B------:R-:W-:Y:S05]  /*2040*/  @P6 BRA `(.L_x_75) ;  /* 0x00000000002c6947 */ /* 0x000fea0003800000 */
[----:B------:R-:W2:Y:S01]  /*2050*/  S2UR UR8, SR_CgaCtaId ;  /* 0x00000000000879c3 */ /* 0x000ea20000008800 */
[----:B------:R-:W-:Y:S01]  /*2060*/  UMOV UR7, 0x400 ;  /* 0x0000040000077882 */ /* 0x000fe20000000000 */
[----:B01-34-:R-:W-:Y:S02]  /*2070*/  IMAD.U32 R32, RZ, RZ, UR5 ;  /* 0x00000005ff207e24 */ /* 0x01bfe4000f8e00ff */
[----:B------:R-:W-:Y:S02]  /*2080*/  IMAD.U32 R33, RZ, RZ, UR6 ;  /* 0x00000006ff217e24 */ /* 0x000fe4000f8e00ff */
[----:B------:R-:W-:Y:S01]  /*2090*/  IMAD.WIDE R32, R4, 0x8, R32 ;  /* 0x0000000804207825 */ /* 0x000fe200078e0220 */
[----:B--2---:R-:W-:-:S09]  /*20a0*/  ULEA UR7, UR8, UR7, 0x18 ;  /* 0x0000000708077291 */ /* 0x004fd2000f8ec0ff */
[----:B------:R-:W0:Y:S04]  /*20b0*/  LDS.128 R20, [UR7+0x30] ;  /* 0x00003007ff147984 */ /* 0x000e280008000c00 */
[----:B------:R-:W1:Y:S04]  /*20c0*/  LDS.64 R34, [UR7+0x40] ;  /* 0x00004007ff227984 */ /* 0x000e680008000a00 */
[----:B0-----:R2:W-:Y:S04]  /*20d0*/  STG.E.64 desc[UR10][R32.64+-0x320], R20 ;  /* 0xfffce01420007986 */ /* 0x0015e8000c101b0a */
[----:B------:R2:W-:Y:S04]  /*20e0*/  STG.E.64 desc[UR10][R32.64], R22 ;  /* 0x0000001620007986 */ /* 0x0005e8000c101b0a */
[----:B-1----:R2:W-:Y:S02]  /*20f0*/  STG.E.64 desc[UR10][R32.64+0x320], R34 ;  /* 0x0003202220007986 */ /* 0x0025e4000c101b0a */
.L_x_75:
[----:B------:R-:W-:Y:S05]  /*2100*/  BSYNC.RECONVERGENT B0 ;  /* 0x0000000000007941 */ /* 0x000fea0003800200 */
.L_x_74:
[----:B------:R-:W-:Y:S01]  /*2110*/  BAR.SYNC.DEFER_BLOCKING 0x0 ;  /* 0x0000000000007b1d */ /* 0x000fe20000010000 */
[----:B------:R-:W-:Y:S02]  /*2120*/  ISETP.GT.U32.AND P1, PT, R0, 0x24, PT ;  /* 0x000000240000780c */ /* 0x000fe40003f24070 */
[----:B------:R-:W-:-:S03]  /*2130*/  PLOP3.LUT P0, PT, PT, PT, PT, 0x8, 0x80 ;  /* 0x000000000080781c */ /* 0x000fc60003f0e170 */
[----:B------:R-:W-:Y:S08]  /*2140*/  BSSY.RECONVERGENT B0, `(.L_x_76) ;  /* 0x000001f000007945 */ /* 0x000ff00003800200 */
[----:B------:R-:W-:Y:S05]  /*2150*/  @P1 BRA `(.L_x_77) ;  /* 0x0000000000741947 */ /* 0x000fea0003800000 */
[----:B------:R-:W5:Y:S01]  /*2160*/  S2UR UR8, SR_CgaCtaId ;  /* 0x00000000000879c3 */ /* 0x000f620000008800 */
[----:B------:R-:W-:Y:S02]  /*2170*/  UMOV UR7, 0x400 ;  /* 0x0000040000077882 */ /* 0x000fe40000000000 */
[----:B-----5:R-:W-:-:S09]  /*2180*/  ULEA UR7, UR8, UR7, 0x18 ;  /* 0x0000000708077291 */ /* 0x020fd2000f8ec0ff */
[----:B0-234-:R-:W0:Y:S04]  /*2190*/  LDS.128 R20, [UR7+0x30] ;  /* 0x00003007ff147984 */ /* 0x01de280008000c00 */
[----:B-1----:R-:W1:Y:S01]  /*21a0*/  LDS.64 R32, [UR7+0x40] ;  /* 0x00004007ff207984 */ /* 0x002e620008000a00 */
[----:B0-----:R-:W-:Y:S01]  /*21b0*/  DADD R22, R20, R22 ;  /* 0x0000000014167229 */ /* 0x001fe20000000016 */
[----:B------:R-:W-:-:S07]  /*21c0*/  FSETP.GEU.AND P1, PT, |R21|, 6.5827683646048100446e-37, PT ;  /* 0x036000001500780b */ /* 0x000fce0003f2e200 */
[----:B-1----:R-:W-:Y:S01]  /*21d0*/  DADD R32, R22, R32 ;  /* 0x0000000016207229 */ /* 0x002fe20000000020 */
[----:B------:R-:W-:-:S05]  /*21e0*/  IMAD.MOV.U32 R22, RZ, RZ, 0x1 ;  /* 0x00000001ff167424 */ /* 0x000fca00078e00ff */
[----:B------:R-:W0:Y:S02]  /*21f0*/  MUFU.RCP64H R23, R33 ;  /* 0x0000002100177308 */ /* 0x000e240000001800 */
[----:B0-----:R-:W-:-:S08]  /*2200*/  DFMA R34, -R32, R22, 1 ;  /* 0x3ff000002022742b */ /* 0x001fd00000000116 */
        /* <DEDUP_REMOVED lines=12> */
[----:B------:R-:W-:-:S07]  /*22d0*/  IMAD.MOV.U32 R23, RZ, RZ, R33 ;  /* 0x000000ffff177224 */ /* 0x000fce00078e0021 */
[----:B------:R-:W-:Y:S05]  /*22e0*/  CALL.REL.NOINC `($__internal_1_$__cuda_sm20_div_rn_f64_full) ;  /* 0x0000000000e47944 */ /* 0x000fea0003c00000 */
[----:B------:R-:W-:Y:S02]  /*22f0*/  IMAD.MOV.U32 R22, RZ, RZ, R20 ;  /* 0x000000ffff167224 */ /* 0x000fe400078e0014 */
[----:B------:R-:W-:-:S07]  /*2300*/  IMAD.MOV.U32 R23, RZ, RZ, R21 ;  /* 0x000000ffff177224 */ /* 0x000fce00078e0015 */
.L_x_78:
[----:B------:R-:W-:-:S06]  /*2310*/  DSETP.GT.AND P0, PT, R24, R22, PT ;  /* 0x000000161800722a */ /* 0x000fcc0003f04000 */
[----:B------:R-:W-:-:S14]  /*2320*/  DSETP.LE.AND P0, PT, R10, R22, P0 ;  /* 0x000000160a00722a */ /* 0x000fdc0000703000 */
.L_x_77:
[----:B------:R-:W-:Y:S05]  /*2330*/  BSYNC.RECONVERGENT B0 ;  /* 0x0000000000007941 */ /* 0x000fea0003800200 */
.L_x_76:
[----:B------:R-:W-:Y:S01]  /*2340*/  ISETP.GT.U32.AND P2, PT, R2, 0x2a, PT ;  /* 0x0000002a0200780c */ /* 0x000fe20003f44070 */
[----:B------:R-:W-:Y:S01]  /*2350*/  BSSY.RECONVERGENT B0, `(.L_x_79) ;  /* 0x0000020000007945 */ /* 0x000fe20003800200 */
[----:B------:R-:W-:-:S11]  /*2360*/  PLOP3.LUT P1, PT, PT, PT, PT, 0x8, 0x80 ;  /* 0x000000000080781c */ /* 0x000fd60003f2e170 */
        /* <DEDUP_REMOVED lines=28> */
.L_x_81:
[----:B------:R-:W-:-:S06]  /*2530*/  DSETP.GT.AND P1, PT, R28, R20, PT ;  /* 0x000000141c00722a */ /* 0x000fcc0003f24000 */
[----:B------:R-:W-:-:S14]  /*2540*/  DSETP.LE.AND P1, PT, R12, R20, P1 ;  /* 0x000000140c00722a */ /* 0x000fdc0000f23000 */
.L_x_80:
[----:B------:R-:W-:Y:S05]  /*2550*/  BSYNC.RECONVERGENT B0 ;  /* 0x0000000000007941 */ /* 0x000fea0003800200 */
.L_x_79:
[----:B0-234-:R-:W0:Y:S01]  /*2560*/  LDC.64 R20, c[0x0][0x3c0] ;  /* 0x0000f000ff147b82 */ /* 0x01de220000000a00 */
[----:B------:R-:W-:Y:S01]  /*2570*/  BSSY.RECONVERGENT B0, `(.L_x_82) ;  /* 0x000000a000007945 */ /* 0x000fe20003800200 */
[----:B0-----:R-:W-:-:S06]  /*2580*/  IMAD.WIDE R20, R5, 0x4, R20 ;  /* 0x0000000405147825 */ /* 0x001fcc00078e0214 */
[----:B------:R-:W-:Y:S06]  /*2590*/  BAR.SYNC.DEFER_BLOCKING 0x0 ;  /* 0x0000000000007b1d */ /* 0x000fec0000010000 */
[----:B------:R0:W-:Y:S02]  /*25a0*/  @P0 STG.E desc[UR10][R20.64], R0 ;  /* 0x0000000014000986 */ /* 0x0001e4000c10190a */
[----:B------:R-:W-:Y:S06]  /*25b0*/  BAR.SYNC.DEFER_BLOCKING 0x0 ;  /* 0x0000000000007b1d */ /* 0x000fec0000010000 */
[----:B------:R-:W-:Y:S05]  /*25c0*/  @!P1 BRA `(.L_x_83) ;  /* 0x0000000000109947 */ /* 0x000fea0003800000 */
[----:B------:R-:W2:Y:S02]  /*25d0*/  LDG.E R7, desc[UR10][R20.64] ;  /* 0x0000000a14077981 */ /* 0x000ea4000c1e1900 */
[----:B--2---:R-:W-:-:S04]  /*25e0*/  IMAD R7, R0, 0x25, R7 ;  /* 0x0000002500077824 */ /* 0x004fc800078e0207 */
[----:B------:R-:W-:-:S05]  /*25f0*/  VIADD R7, R7, 0xfffff6c0 ;  /* 0xfffff6c007077836 */ /* 0x000fca0000000000 */
[----:B------:R2:W-:Y:S02]  /*2600*/  STG.E desc[UR10][R20.64], R7 ;  /* 0x0000000714007986 */ /* 0x0005e4000c10190a */
.L_x_83:
[----:B------:R-:W-:Y:S05]  /*2610*/  BSYNC.RECONVERGENT B0 ;  /* 0x0000000000007941 */ /* 0x000fea0003800200 */
.L_x_82:
[----:B------:R-:W-:Y:S01]  /*2620*/  BAR.SYNC.DEFER_BLOCKING 0x0 ;  /* 0x0000000000007b1d */ /* 0x000fe20000010000 */
[----:B------:R-:W-:Y:S02]  /*2630*/  VIADD R5, R5, 0x1 ;  /* 0x0000000105057836 */ /* 0x000fe40000000000 */
[----:B------:R-:W-:-:S03]  /*2640*/  VIADD R4, R4, 0x1 ;  /* 0x0000000104047836 */ /* 0x000fc60000000000 */
[----:B------:R-:W-:Y:S01]  /*2650*/  DADD R14, R14, 1 ;  /* 0x3ff000000e0e7429 */ /* 0x000fe20000000000 */
[----:B------:R-:W-:Y:S10]  /*2660*/  BRA.U UP0, `(.L_x_84) ;  /* 0xffffffe900887547 */ /* 0x000ff4000b83ffff */
[----:B------:R-:W-:Y:S05]  /*2670*/  EXIT ;  /* 0x000000000000794d */ /* 0x000fea0003800000 */
        .weak           $__internal_1_$__cuda_sm20_div_rn_f64_full
        .type           $__internal_1_$__cuda_sm20_div_rn_f64_full,@function
        .size           $__internal_1_$__cuda_sm20_div_rn_f64_full,($_Z8colorSimILi391EEvdPdS0_S0_S0_S0_S0_iPi$__internal_accurate_pow - $__internal_1_$__cuda_sm20_div_rn_f64_full)
$__internal_1_$__cuda_sm20_div_rn_f64_full:
        /* <DEDUP_REMOVED lines=11> */
[----:B------:R-:W-:Y:S01]  /*2730*/  ISETP.GE.U32.AND P2, PT, R37, R44, PT ;  /* 0x0000002c2500720c */ /* 0x000fe20003f46070 */
[----:B------:R-:W-:Y:S02]  /*2740*/  IMAD.MOV.U32 R45, RZ, RZ, R37 ;  /* 0x000000ffff2d7224 */ /* 0x000fe400078e0025 */
[----:B------:R-:W-:Y:S02]  /*2750*/  @!P3 LOP3.LUT R40, R23, 0x7ff00000, RZ, 0xc0, !PT ;  /* 0x7ff000001728b812 */ /* 0x000fe400078ec0ff */
[----:B------:R-:W0:Y:S02]  /*2760*/  MUFU.RCP64H R39, R33 ;  /* 0x0000002100277308 */ /* 0x000e240000001800 */
[----:B------:R-:W-:Y:S02]  /*2770*/  @!P3 ISETP.GE.U32.AND P4, PT, R37, R40, PT ;  /* 0x000000282500b20c */ /* 0x000fe40003f86070 */
[----:B------:R-:W-:-:S02]  /*2780*/  @!P1 LOP3.LUT R44, R33, 0x7ff00000, RZ, 0xc0, !PT ;  /* 0x7ff00000212c9812 */ /* 0x000fc400078ec0ff */
[----:B------:R-:W-:-:S03]  /*2790*/  @!P3 SEL R41, R7, 0x63400000, !P4 ;  /* 0x634000000729b807 */ /* 0x000fc60006000000 */
[----:B------:R-:W-:Y:S01]  /*27a0*/  VIADD R47, R44, 0xffffffff ;  /* 0xffffffff2c2f7836 */ /* 0x000fe20000000000 */
[----:B------:R-:W-:-:S04]  /*27b0*/  @!P3 LOP3.LUT R42, R41, 0x80000000, R21, 0xf8, !PT ;  /* 0x80000000292ab812 */ /* 0x000fc800078ef815 */
[----:B------:R-:W-:Y:S01]  /*27c0*/  @!P3 LOP3.LUT R43, R42, 0x100000, RZ, 0xfc, !PT ;  /* 0x001000002a2bb812 */ /* 0x000fe200078efcff */
[----:B------:R-:W-:Y:S01]  /*27d0*/  @!P3 IMAD.MOV.U32 R42, RZ, RZ, RZ ;  /* 0x000000ffff2ab224 */ /* 0x000fe200078e00ff */
[----:B0-----:R-:W-:-:S08]  /*27e0*/  DFMA R34, R38, -R32, 1 ;  /* 0x3ff000002622742b */ /* 0x001fd00000000820 */
[----:B------:R-:W-:-:S08]  /*27f0*/  DFMA R34, R34, R34, R34 ;  /* 0x000000222222722b */ /* 0x000fd00000000022 */
[----:B------:R-:W-:Y:S01]  /*2800*/  DFMA R38, R38, R34, R38 ;  /* 0x000000222626722b */ /* 0x000fe20000000026 */
[----:B------:R-:W-:Y:S01]  /*2810*/  SEL R35, R7, 0x63400000, !P2 ;  /* 0x6340000007237807 */ /* 0x000fe20005000000 */
[----:B------:R-:W-:-:S03]  /*2820*/  IMAD.MOV.U32 R34, RZ, RZ, R20 ;  /* 0x000000ffff227224 */ /* 0x000fc600078e0014 */
[----:B------:R-:W-:-:S03]  /*2830*/  LOP3.LUT R35, R35, 0x800fffff, R21, 0xf8, !PT ;  /* 0x800fffff23237812 */ /* 0x000fc600078ef815 */
[----:B------:R-:W-:-:S03]  /*2840*/  DFMA R40, R38, -R32, 1 ;  /* 0x3ff000002628742b */ /* 0x000fc60000000820 */
[----:B------:R-:W-:-:S05]  /*2850*/  @!P3 DFMA R34, R34, 2, -R42 ;  /* 0x400000002222b82b */ /* 0x000fca000000082a */
[----:B------:R-:W-:-:S05]  /*2860*/  DFMA R40, R38, R40, R38 ;  /* 0x000000282628722b */ /* 0x000fca0000000026 */
[----:B------:R-:W-:-:S03]  /*2870*/  @!P3 LOP3.LUT R45, R35, 0x7ff00000, RZ, 0xc0, !PT ;  /* 0x7ff00000232db812 */ /* 0x000fc600078ec0ff */
[----:B------:R-:W-:Y:S02]  /*2880*/  DMUL R38, R40, R34 ;  /* 0x0000002228267228 */ /* 0x000fe40000000000 */
[----:B------:R-:W-:-:S05]  /*2890*/  VIADD R46, R45, 0xffffffff ;  /* 0xffffffff2d2e7836 */ /* 0x000fca0000000000 */
[----:B------:R-:W-:Y:S01]  /*28a0*/  ISETP.GT.U32.AND P1, PT, R46, 0x7feffffe, PT ;  /* 0x7feffffe2e00780c */ /* 0x000fe20003f24070 */
[----:B------:R-:W-:-:S03]  /*28b0*/  DFMA R42, R38, -R32, R34 ;  /* 0x80000020262a722b */ /* 0x000fc60000000022 */
[----:B------:R-:W-:-:S05]  /*28c0*/  ISETP.GT.U32.OR P1, PT, R47, 0x7feffffe, P1 ;  /* 0x7feffffe2f00780c */ /* 0x000fca0000f24470 */
[----:B------:R-:W-:-:S08]  /*28d0*/  DFMA R38, R40, R42, R38 ;  /* 0x0000002a2826722b */ /* 0x000fd00000000026 */
        /* <DEDUP_REMOVED lines=20> */
[----:B------:R-:W-:-:S06]  /*2a20*/  IMAD.MOV.U32 R22, RZ, RZ, RZ ;  /* 0x000000ffff167224 */ /* 0x000fcc00078e00ff */
[----:B------:R-:W-:-:S03]  /*2a30*/  DFMA R22, R40, -R22, R38 ;  /* 0x800000162816722b */ /* 0x000fc60000000026 */
[----:B------:R-:W-:-:S03]  /*2a40*/  LOP3.LUT R7, R21, R7, RZ, 0x3c, !PT ;  /* 0x0000000715077212 */ /* 0x000fc600078e3cff */
[----:B------:R-:W-:-:S04]  /*2a50*/  IADD3 R22, PT, PT, -R37, -0x43300000, RZ ;  /* 0xbcd0000025167810 */ /* 0x000fc80007ffe1ff */
[----:B------:R-:W-:-:S04]  /*2a60*/  FSETP.NEU.AND P1, PT, |R23|, R22, PT ;  /* 0x000000161700720b */ /* 0x000fc80003f2d200 */
[----:B------:R-:W-:Y:S02]  /*2a70*/  FSEL R40, R20, R40, !P1 ;  /* 0x0000002814287208 */ /* 0x000fe40004800000 */
[----:B------:R-:W-:Y:S01]  /*2a80*/  FSEL R41, R7, R41, !P1 ;  /* 0x0000002907297208 */ /* 0x000fe20004800000 */
[----:B------:R-:W-:Y:S06]  /*2a90*/  BRA `(.L_x_87) ;  /* 0x0000000000547947 */ /* 0x000fec0003800000 */
.L_x_86:
        /* <DEDUP_REMOVED lines=16> */
.L_x_89:
[----:B------:R-:W-:Y:S01]  /*2ba0*/  LOP3.LUT R41, R23, 0x80000, RZ, 0xfc, !PT ;  /* 0x0008000017297812 */ /* 0x000fe200078efcff */
[----:B------:R-:W-:Y:S01]  /*2bb0*/  IMAD.MOV.U32 R40, RZ, RZ, R22 ;  /* 0x000000ffff287224 */ /* 0x000fe200078e0016 */
[----:B------:R-:W-:Y:S06]  /*2bc0*/  BRA `(.L_x_87) ;  /* 0x0000000000087947 */ /* 0x000fec0003800000 */
.L_x_88:
[----:B------:R-:W-:Y:S01]  /*2bd0*/  LOP3.LUT R41, R21, 0x80000, RZ, 0xfc, !PT ;  /* 0x0008000015297812 */ /* 0x000fe200078efcff */
[----:B------:R-:W-:-:S07]  /*2be0*/  IMAD.MOV.U32 R40, RZ, RZ, R20 ;  /* 0x000000ffff287224 */ /* 0x000fce00078e0014 */
.L_x_87:
[----:B------:R-:W-:Y:S05]  /*2bf0*/  BSYNC.RECONVERGENT B1 ;  /* 0x0000000000017941 */ /* 0x000fea0003800200 */
.L_x_85:
[----:B------:R-:W-:Y:S02]  /*2c00*/  IMAD.MOV.U32 R37, RZ, RZ, 0x0 ;  /* 0x00000000ff257424 */ /* 0x000fe400078e00ff */
[----:B------:R-:W-:Y:S02]  /*2c10*/  IMAD.MOV.U32 R20, RZ, RZ, R40 ;  /* 0x000000ffff147224 */ /* 0x000fe400078e0028 */
[----:B------:R-:W-:Y:S01]  /*2c20*/  IMAD.MOV.U32 R21, RZ, RZ, R41 ;  /* 0x000000ffff157224 */ /* 0x000fe200078e0029 */
[----:B------:R-:W-:Y:S06]  /*2c30*/  RET.REL.NODEC R36 `(_Z8colorSimILi391EEvdPdS0_S0_S0_S0_S0_iPi) ;  /* 0xffffffd024f07950 */ /* 0x000fec0003c3ffff */
        .type           $_Z8colorSimILi391EEvdPdS0_S0_S0_S0_S0_iPi$__internal_accurate_pow,@function
        .size           $_Z8colorSimILi391EEvdPdS0_S0_S0_S0_S0_iPi$__internal_accurate_pow,(.L_x_95 - $_Z8colorSimILi391EEvdPdS0_S0_S0_S0_S0_iPi$__internal_accurate_pow)
$_Z8colorSimILi391EEvdPdS0_S0_S0_S0_S0_iPi$__internal_accurate_pow:
[----:B------:R-:W-:Y:S01]  /*2c40*/  ISETP.GT.U32.AND P0, PT, R45, 0xfffff, PT ;  /* 0x000fffff2d00780c */ /* 0x000fe20003f04070 */
[----:B------:R-:W-:Y:S01]  /*2c50*/  IMAD.MOV.U32 R7, RZ, RZ, R45 ;  /* 0x000000ffff077224 */ /* 0x000fe200078e002d */
[----:B------:R-:W-:Y:S01]  /*2c60*/  UMOV UR8, 0x7d2cafe2 ;  /* 0x7d2cafe200087882 */ /* 0x000fe20000000000 */
[----:B------:R-:W-:Y:S01]  /*2c70*/  IMAD.MOV.U32 R36, RZ, RZ, R44 ;  /* 0x000000ffff247224 */ /* 0x000fe200078e002c */
[----:B------:R-:W-:Y:S01]  /*2c80*/  UMOV UR9, 0x3eb0f5ff ;  /* 0x3eb0f5ff00097882 */ /* 0x000fe20000000000 */
[----:B------:R-:W-:Y:S01]  /*2c90*/  IMAD.MOV.U32 R42, RZ, RZ, RZ ;  /* 0x000000ffff2a7224 */ /* 0x000fe200078e00ff */
[----:B------:R-:W-:Y:S01]  /*2ca0*/  UMOV UR14, 0x3b39803f ;  /* 0x3b39803f000e7882 */ /* 0x000fe20000000000 */
[----:B------:R-:W-:Y:S01]  /*2cb0*/  IMAD.MOV.U32 R38, RZ, RZ, 0x41ad3b5a ;  /* 0x41ad3b5aff267424 */ /* 0x000fe200078e00ff */
[----:B------:R-:W-:Y:S01]  /*2cc0*/  UMOV UR15, 0x3c7abc9e ;  /* 0x3c7abc9e000f7882 */ /* 0x000fe20000000000 */
[----:B------:R-:W-:-:S04]  /*2cd0*/  IMAD.MOV.U32 R39, RZ, RZ, 0x3ed0f5d2 ;  /* 0x3ed0f5d2ff277424 */ /* 0x000fc800078e00ff */
[----:B------:R-:W-:-:S10]  /*2ce0*/  @!P0 DMUL R32, R44, 1.80143985094819840000e+16 ;  /* 0x435000002c208828 */ /* 0x000fd40000000000 */
[----:B------:R-:W-:Y:S02]  /*2cf0*/  @!P0 IMAD.MOV.U32 R7, RZ, RZ, R33 ;  /* 0x000000ffff078224 */ /* 0x000fe400078e0021 */
[----:B------:R-:W-:-:S03]  /*2d00*/  @!P0 IMAD.MOV.U32 R36, RZ, RZ, R32 ;  /* 0x000000ffff248224 */ /* 0x000fc600078e0020 */
[----:B------:R-:W-:-:S04]  /*2d10*/  LOP3.LUT R7, R7, 0x800fffff, RZ, 0xc0, !PT ;  /* 0x800fffff07077812 */ /* 0x000fc800078ec0ff */
[----:B------:R-:W-:-:S04]  /*2d20*/  LOP3.LUT R37, R7, 0x3ff00000, RZ, 0xfc, !PT ;  /* 0x3ff0000007257812 */ /* 0x000fc800078efcff */
[----:B------:R-:W-:-:S13]  /*2d30*/  ISETP.GE.U32.AND P2, PT, R37, 0x3ff6a09f, PT ;  /* 0x3ff6a09f2500780c */ /* 0x000fda0003f46070 */
[----:B------:R-:W-:-:S04]  /*2d40*/  @P2 VIADD R7, R37, 0xfff00000 ;  /* 0xfff0000025072836 */ /* 0x000fc80000000000 */
[----:B------:R-:W-:Y:S01]  /*2d50*/  @P2 IMAD.MOV.U32 R37, RZ, RZ, R7 ;  /* 0x000000ffff252224 */ /* 0x000fe200078e0007 */
[----:B------:R-:W-:Y:S02]  /*2d60*/  SHF.R.U32.HI R7, RZ, 0x14, R45 ;  /* 0x00000014ff077819 */ /* 0x000fe4000001162d */
[----:B------:R-:W-:-:S03]  /*2d70*/  @!P0 LEA.HI R7, R33, 0xffffffca, RZ, 0xc ;  /* 0xffffffca21078811 */ /* 0x000fc600078f60ff */
        /* <DEDUP_REMOVED lines=8> */
[----:B------:R-:W-:Y:S02]  /*2e00*/  DMUL R52, R34, R34 ;  /* 0x0000002222347228 */ /* 0x000fe40000000000 */
[----:B------:R-:W-:-:S06]  /*2e10*/  DADD R40, R36, -R34 ;  /* 0x0000000024287229 */ /* 0x000fcc0000000822 */
[----:B------:R-:W-:Y:S01]  /*2e20*/  DFMA R38, R52, UR8, R38 ;  /* 0x0000000834267c2b */ /* 0x000fe20008000026 */
[----:B------:R-:W-:Y:S01]  /*2e30*/  UMOV UR8, 0x75488a3f ;  /* 0x75488a3f00087882 */ /* 0x000fe20000000000 */
[----:B------:R-:W-:Y:S01]  /*2e40*/  UMOV UR9, 0x3ef3b20a ;  /* 0x3ef3b20a00097882 */ /* 0x000fe20000000000 */
[----:B------:R-:W-:-:S05]  /*2e50*/  DADD R40, R40, R40 ;  /* 0x0000000028287229 */ /* 0x000fca0000000028 */
[----:B------:R-:W-:Y:S01]  /*2e60*/  DFMA R46, R52, R38, UR8 ;  /* 0x00000008342e7e2b */ /* 0x000fe20008000026 */
[----:B------:R-:W-:Y:S01]  /*2e70*/  UMOV UR8, 0xe4faecd5 ;  /* 0xe4faecd500087882 */ /* 0x000fe20000000000 */
[----:B------:R-:W-:Y:S01]  /*2e80*/  UMOV UR9, 0x3f1745cd ;  /* 0x3f1745cd00097882 */ /* 0x000fe20000000000 */
[----:B------:R-:W-:-:S05]  /*2e90*/  DFMA R40, R36, -R34, R40 ;  /* 0x800000222428722b */ /* 0x000fca0000000028 */
[----:B------:R-:W-:Y:S01]  /*2ea0*/  DFMA R46, R52, R46, UR8 ;  /* 0x00000008342e7e2b */ /* 0x000fe2000800002e */
[----:B------:R-:W-:Y:S01]  /*2eb0*/  UMOV UR8, 0x258a578b ;  /* 0x258a578b00087882 */ /* 0x000fe20000000000 */
[----:B------:R-:W-:Y:S01]  /*2ec0*/  UMOV UR9, 0x3f3c71c7 ;  /* 0x3f3c71c700097882 */ /* 0x000fe20000000000 */
[----:B------:R-:W-:Y:S02]  /*2ed0*/  DMUL R40, R42, R40 ;  /* 0x000000282a287228 */ /* 0x000fe40000000000 */
[----:B------:R-:W-:-:S03]  /*2ee0*/  DMUL R42, R34, R34 ;  /* 0x00000022222a7228 */ /* 0x000fc60000000000 */
[----:B------:R-:W-:Y:S01]  /*2ef0*/  DFMA R46, R52, R46, UR8 ;  /* 0x00000008342e7e2b */ /* 0x000fe2000800002e */
[----:B------:R-:W-:Y:S01]  /*2f00*/  UMOV UR8, 0x9242b910 ;  /* 0x9242b91000087882 */ /* 0x000fe20000000000 */
[----:B------:R-:W-:-:S03]  /*2f10*/  UMOV UR9, 0x3f624924 ;  /* 0x3f62492400097882 */ /* 0x000fc60000000000 */
[C---:B------:R-:W-:Y:S02]  /*2f20*/  DFMA R44, R34.reuse, R34, -R42 ;  /* 0x00000022222c722b */ /* 0x040fe4000000082a */
[----:B------:R-:W-:Y:S02]  /*2f30*/  DMUL R32, R34, R42 ;  /* 0x0000002a22207228 */ /* 0x000fe40000000000 */
        /* <DEDUP_REMOVED lines=10> */
[----:B------:R-:W-:Y:S01]  /*2fe0*/  DFMA R38, R52, R46, R38 ;  /* 0x0000002e3426722b */ /* 0x000fe20000000026 */
[----:B------:R-:W-:Y:S02]  /*2ff0*/  VIADD R47, R41, 0x100000 ;  /* 0x00100000292f7836 */ /* 0x000fe40000000000 */
[----:B------:R-:W-:-:S06]  /*3000*/  IMAD.MOV.U32 R46, RZ, RZ, R40 ;  /* 0x000000ffff2e7224 */ /* 0x000fcc00078e0028 */
[----:B------:R-:W-:Y:S02]  /*3010*/  DFMA R44, R34, R46, R44 ;  /* 0x0000002e222c722b */ /* 0x000fe4000000002c */
[----:B------:R-:W-:Y:S01]  /*3020*/  DADD R46, R38, -UR8 ;  /* 0x80000008262e7e29 */ /* 0x000fe20008000000 */
[----:B------:R-:W-:Y:S01]  /*3030*/  UMOV UR8, 0x80000000 ;  /* 0x8000000000087882 */ /* 0x000fe20000000000 */
[----:B------:R-:W-:Y:S01]  /*3040*/  DFMA R38, R34, R42, -R32 ;  /* 0x0000002a2226722b */ /* 0x000fe20000000820 */
[----:B------:R-:W-:-:S07]  /*3050*/  UMOV UR9, 0x43300000 ;  /* 0x4330000000097882 */ /* 0x000fce0000000000 */
[----:B------:R-:W-:Y:S02]  /*3060*/  DFMA R38, R40, R42, R38 ;  /* 0x0000002a2826722b */ /* 0x000fe40000000026 */
[----:B------:R-:W-:-:S06]  /*3070*/  DADD R42, R36, R46 ;  /* 0x00000000242a7229 */ /* 0x000fcc000000002e */
[----:B------:R-:W-:Y:S02]  /*3080*/  DFMA R38, R34, R44, R38 ;  /* 0x0000002c2226722b */ /* 0x000fe40000000026 */
[----:B------:R-:W-:Y:S02]  /*3090*/  DADD R44, R36, -R42 ;  /* 0x00000000242c7229 */ /* 0x000fe4000000082a */
[----:B------:R-:W-:-:S06]  /*30a0*/  DMUL R36, R42, R32 ;  /* 0x000000202a247228 */ /* 0x000fcc0000000000 */
[----:B------:R-:W-:Y:S02]  /*30b0*/  DADD R46, R46, R44 ;  /* 0x000000002e2e7229 */ /* 0x000fe4000000002c */
        /* <DEDUP_REMOVED lines=8> */
[----:B------:R-:W-:Y:S01]  /*3140*/  DADD R34, R32, R34 ;  /* 0x0000000020227229 */ /* 0x000fe20000000022 */
[C---:B------:R-:W-:Y:S02]  /*3150*/  VIADD R32, R7.reuse, 0xfffffc01 ;  /* 0xfffffc0107207836 */ /* 0x040fe40000000000 */
[----:B------:R-:W-:-:S05]  /*3160*/  @P2 VIADD R32, R7, 0xfffffc02 ;  /* 0xfffffc0207202836 */ /* 0x000fca0000000000 */
        /* <DEDUP_REMOVED lines=12> */
[----:B------:R-:W-:-:S08]  /*3230*/  DADD R38, -R36, R38 ;  /* 0x0000000024267229 */ /* 0x000fd00000000126 */
[----:B------:R-:W-:-:S08]  /*3240*/  DADD R38, R42, -R38 ;  /* 0x000000002a267229 */ /* 0x000fd00000000826 */
[----:B------:R-:W-:Y:S01]  /*3250*/  DFMA R38, R34, UR14, R38 ;  /* 0x0000000e22267c2b */ /* 0x000fe20008000026 */
[----:B------:R-:W-:Y:S02]  /*3260*/  IMAD.MOV.U32 R35, RZ, RZ, R23 ;  /* 0x000000ffff237224 */ /* 0x000fe400078e0017 */
[----:B------:R-:W-:Y:S02]  /*3270*/  IMAD.MOV.U32 R34, RZ, RZ, R22 ;  /* 0x000000ffff227224 */ /* 0x000fe400078e0016 */
[C---:B------:R-:W-:Y:S01]  /*3280*/  IMAD.SHL.U32 R36, R35.reuse, 0x2, RZ ;  /* 0x0000000223247824 */ /* 0x040fe200078e00ff */
[----:B------:R-:W-:-:S04]  /*3290*/  LOP3.LUT R7, R35, 0xff0fffff, RZ, 0xc0, !PT ;  /* 0xff0fffff23077812 */ /* 0x000fc800078ec0ff */
[----:B------:R-:W-:Y:S01]  /*32a0*/  ISETP.GT.U32.AND P0, PT, R36, -0x2000001, PT ;  /* 0xfdffffff2400780c */ /* 0x000fe20003f04070 */
[----:B------:R-:W-:-:S03]  /*32b0*/  DADD R36, R32, R38 ;  /* 0x0000000020247229 */ /* 0x000fc60000000026 */
[----:B------:R-:W-:-:S05]  /*32c0*/  SEL R35, R7, R35, P0 ;  /* 0x0000002307237207 */ /* 0x000fca0000000000 */
[----:B------:R-:W-:Y:S02]  /*32d0*/  DADD R40, R32, -R36 ;  /* 0x0000000020287229 */ /* 0x000fe40000000824 */
[----:B------:R-:W-:-:S06]  /*32e0*/  DMUL R32, R36, R34 ;  /* 0x0000002224207228 */ /* 0x000fcc0000000000 */
[----:B------:R-:W-:Y:S02]  /*32f0*/  DADD R40, R38, R40 ;  /* 0x0000000026287229 */ /* 0x000fe40000000028 */
[----:B------:R-:W-:-:S08]  /*3300*/  DFMA R36, R36, R34, -R32 ;  /* 0x000000222424722b */ /* 0x000fd00000000820 */
[----:B------:R-:W-:Y:S01]  /*3310*/  DFMA R40, R40, R34, R36 ;  /* 0x000000222828722b */ /* 0x000fe20000000024 */
[----:B------:R-:W-:Y:S02]  /*3320*/  IMAD.MOV.U32 R34, RZ, RZ, 0x652b82fe ;  /* 0x652b82feff227424 */ /* 0x000fe400078e00ff */
[----:B------:R-:W-:-:S05]  /*3330*/  IMAD.MOV.U32 R35, RZ, RZ, 0x3ff71547 ;  /* 0x3ff71547ff237424 */ /* 0x000fca00078e00ff */
        /* <DEDUP_REMOVED lines=48> */
[----:B------:R-:W-:Y:S02]  /*3640*/  @!P2 LEA.HI R7, R34, R34, RZ, 0x1 ;  /* 0x000000222207a211 */ /* 0x000fe400078f08ff */
[----:B------:R-:W-:Y:S02]  /*3650*/  FSEL R33, R33, RZ, P0 ;  /* 0x000000ff21217208 */ /* 0x000fe40000000000 */
[----:B------:R-:W-:-:S05]  /*3660*/  @!P2 SHF.R.S32.HI R7, RZ, 0x1, R7 ;  /* 0x00000001ff07a819 */ /* 0x000fca0000011407 */
[----:B------:R-:W-:Y:S02]  /*3670*/  @!P2 IMAD.IADD R34, R34, 0x1, -R7 ;  /* 0x000000012222a824 */ /* 0x000fe400078e0a07 */
[----:B------:R-:W-:-:S03]  /*3680*/  @!P2 IMAD R39, R7, 0x100000, R39 ;  /* 0x001000000727a824 */ /* 0x000fc600078e0227 */
[----:B------:R-:W-:Y:S01]  /*3690*/  @!P2 LEA R35, R34, 0x3ff00000, 0x14 ;  /* 0x3ff000002223a811 */ /* 0x000fe200078ea0ff */
[----:B------:R-:W-:-:S06]  /*36a0*/  @!P2 IMAD.MOV.U32 R34, RZ, RZ, RZ ;  /* 0x000000ffff22a224 */ /* 0x000fcc00078e00ff */
[----:B------:R-:W-:-:S11]  /*36b0*/  @!P2 DMUL R32, R38, R34 ;  /* 0x000000222620a228 */ /* 0x000fd60000000000 */
.L_x_90:
[----:B------:R-:W-:Y:S01]  /*36c0*/  DFMA R40, R40, R32, R32 ;  /* 0x000000202828722b */ /* 0x000fe20000000020 */
[----:B------:R-:W-:Y:S01]  /*36d0*/  IMAD.MOV.U32 R51, RZ, RZ, 0x0 ;  /* 0x00000000ff337424 */ /* 0x000fe200078e00ff */
[----:B------:R-:W-:-:S08]  /*36e0*/  DSETP.NEU.AND P0, PT, |R32|, +INF , PT ;  /* 0x7ff000002000742a */ /* 0x000fd00003f0d200 */
[----:B------:R-:W-:Y:S02]  /*36f0*/  FSEL R7, R32, R40, !P0 ;  /* 0x0000002820077208 */ /* 0x000fe40004000000 */
[----:B------:R-:W-:Y:S01]  /*3700*/  FSEL R40, R33, R41, !P0 ;  /* 0x0000002921287208 */ /* 0x000fe20004000000 */
[----:B------:R-:W-:Y:S06]  /*3710*/  RET.REL.NODEC R50 `(_Z8colorSimILi391EEvdPdS0_S0_S0_S0_S0_iPi) ;  /* 0xffffffc832387950 */ /* 0x000fec0003c3ffff */
.L_x_91:
        /* <DEDUP_REMOVED lines=14> */
.L_x_95:


//--------------------- .nv.shared._Z6lmsSimILi391EEvdPdS0_S0_S0_S0_S0_i --------------------------
	.section	.nv.shared._Z6lmsSimILi391EEvdPdS0_S0_S0_S0_S0_i,"aw",@nobits
	.sectionflags	@""
	.align	8
.nv.shared._Z6lmsSimILi391EEvdPdS0_S0_S0_S0_S0_i:
	.zero		13592


//--------------------- .nv.shared.reserved.0     --------------------------
	.section	.nv.shared.reserved.0,"aw",@nobits
	.weak		__nv_reservedSMEM_offset_0_alias
	.size		__nv_reservedSMEM_offset_0_alias, 0, 64
	.other		__nv_reservedSMEM_offset_0_alias,@"STO_CUDA_RESERVED_SHARED STV_DEFAULT"
__nv_reservedSMEM_offset_0_alias:
	.zero		0
	.zero		64


//--------------------- .nv.shared._Z8colorSimILi391EEvdPdS0_S0_S0_S0_S0_iPi --------------------------
	.section	.nv.shared._Z8colorSimILi391EEvdPdS0_S0_S0_S0_S0_iPi,"aw",@nobits
	.sectionflags	@""
	.align	8
.nv.shared._Z8colorSimILi391EEvdPdS0_S0_S0_S0_S0_iPi:
	.zero		13592


//--------------------- .nv.constant0._Z6lmsSimILi391EEvdPdS0_S0_S0_S0_S0_i --------------------------
	.section	.nv.constant0._Z6lmsSimILi391EEvdPdS0_S0_S0_S0_S0_i,"a",@progbits
	.sectionflags	@""
	.align	4
.nv.constant0._Z6lmsSimILi391EEvdPdS0_S0_S0_S0_S0_i:
	.zero		956


//--------------------- .nv.constant0._Z8colorSimILi391EEvdPdS0_S0_S0_S0_S0_iPi --------------------------
	.section	.nv.constant0._Z8colorSimILi391EEvdPdS0_S0_S0_S0_S0_iPi,"a",@progbits
	.sectionflags	@""
	.align	4
.nv.constant0._Z8colorSimILi391EEvdPdS0_S0_S0_S0_S0_iPi:
	.zero		968


//--------------------- SYMBOLS --------------------------

	.type		.nv.reservedSmem.offset0,@object
	.size		.nv.reservedSmem.offset0,0x4
	.type		.nv.reservedSmem.cap,@object
	.size		.nv.reservedSmem.cap,0x4
